//
// Generated by NVIDIA NVVM Compiler
//
// Compiler Build ID: CL-36424714
// Cuda compilation tools, release 13.0, V13.0.88
// Based on NVVM 20.0.0
//

.version 9.0
.target sm_100
.address_size 64

	// .globl	_Z5cuAddPiS_S_i
// _ZZ10cuMultOptiPiS_S_iiiE6aBlock has been demoted
// _ZZ10cuMultOptiPiS_S_iiiE6bBlock has been demoted

.visible .entry _Z5cuAddPiS_S_i(
	.param .u64 .ptr .align 1 _Z5cuAddPiS_S_i_param_0,
	.param .u64 .ptr .align 1 _Z5cuAddPiS_S_i_param_1,
	.param .u64 .ptr .align 1 _Z5cuAddPiS_S_i_param_2,
	.param .u32 _Z5cuAddPiS_S_i_param_3
)
{
	.reg .pred 	%p<2>;
	.reg .b32 	%r<9>;
	.reg .b64 	%rd<11>;

	ld.param.u64 	%rd1, [_Z5cuAddPiS_S_i_param_0];
	ld.param.u64 	%rd2, [_Z5cuAddPiS_S_i_param_1];
	ld.param.u64 	%rd3, [_Z5cuAddPiS_S_i_param_2];
	ld.param.u32 	%r2, [_Z5cuAddPiS_S_i_param_3];
	mov.u32 	%r3, %ntid.x;
	mov.u32 	%r4, %ctaid.x;
	mov.u32 	%r5, %tid.x;
	mad.lo.s32 	%r1, %r3, %r4, %r5;
	setp.ge.s32 	%p1, %r1, %r2;
	@%p1 bra 	$L__BB0_2;
	cvta.to.global.u64 	%rd4, %rd1;
	cvta.to.global.u64 	%rd5, %rd2;
	cvta.to.global.u64 	%rd6, %rd3;
	mul.wide.s32 	%rd7, %r1, 4;
	add.s64 	%rd8, %rd4, %rd7;
	ld.global.u32 	%r6, [%rd8];
	add.s64 	%rd9, %rd5, %rd7;
	ld.global.u32 	%r7, [%rd9];
	add.s32 	%r8, %r7, %r6;
	add.s64 	%rd10, %rd6, %rd7;
	st.global.u32 	[%rd10], %r8;
$L__BB0_2:
	ret;

}
	// .globl	_Z6cuMultPiS_S_iii
.visible .entry _Z6cuMultPiS_S_iii(
	.param .u64 .ptr .align 1 _Z6cuMultPiS_S_iii_param_0,
	.param .u64 .ptr .align 1 _Z6cuMultPiS_S_iii_param_1,
	.param .u64 .ptr .align 1 _Z6cuMultPiS_S_iii_param_2,
	.param .u32 _Z6cuMultPiS_S_iii_param_3,
	.param .u32 _Z6cuMultPiS_S_iii_param_4,
	.param .u32 _Z6cuMultPiS_S_iii_param_5
)
{
	.reg .pred 	%p<13>;
	.reg .b32 	%r<112>;
	.reg .b64 	%rd<40>;

	ld.param.u64 	%rd5, [_Z6cuMultPiS_S_iii_param_0];
	ld.param.u64 	%rd6, [_Z6cuMultPiS_S_iii_param_1];
	ld.param.u64 	%rd4, [_Z6cuMultPiS_S_iii_param_2];
	ld.param.u32 	%r32, [_Z6cuMultPiS_S_iii_param_3];
	ld.param.u32 	%r33, [_Z6cuMultPiS_S_iii_param_4];
	ld.param.u32 	%r35, [_Z6cuMultPiS_S_iii_param_5];
	cvta.to.global.u64 	%rd1, %rd6;
	cvta.to.global.u64 	%rd2, %rd5;
	mov.u32 	%r36, %ntid.x;
	mov.u32 	%r37, %ctaid.x;
	mov.u32 	%r38, %tid.x;
	mad.lo.s32 	%r1, %r36, %r37, %r38;
	mov.u32 	%r39, %ntid.y;
	mov.u32 	%r40, %ctaid.y;
	mov.u32 	%r41, %tid.y;
	mad.lo.s32 	%r42, %r39, %r40, %r41;
	setp.ge.s32 	%p1, %r1, %r33;
	setp.ge.s32 	%p2, %r42, %r35;
	or.pred  	%p3, %p1, %p2;
	@%p3 bra 	$L__BB1_14;
	setp.lt.s32 	%p4, %r32, 1;
	mov.b32 	%r111, 0;
	@%p4 bra 	$L__BB1_13;
	mul.lo.s32 	%r3, %r35, %r42;
	and.b32  	%r4, %r32, 7;
	setp.lt.u32 	%p5, %r32, 8;
	mov.b32 	%r106, 0;
	mov.u32 	%r111, %r106;
	@%p5 bra 	$L__BB1_5;
	and.b32  	%r106, %r32, 2147483640;
	neg.s32 	%r100, %r106;
	shl.b32 	%r7, %r33, 3;
	add.s64 	%rd3, %rd2, 16;
	mov.b32 	%r111, 0;
	mul.wide.s32 	%rd11, %r33, 4;
	mov.u32 	%r98, %r3;
	mov.u32 	%r99, %r1;
$L__BB1_4:
	.pragma "nounroll";
	mul.wide.s32 	%rd7, %r98, 4;
	add.s64 	%rd8, %rd3, %rd7;
	ld.global.u32 	%r47, [%rd8+-16];
	mul.wide.s32 	%rd9, %r99, 4;
	add.s64 	%rd10, %rd1, %rd9;
	ld.global.u32 	%r48, [%rd10];
	mad.lo.s32 	%r49, %r48, %r47, %r111;
	ld.global.u32 	%r50, [%rd8+-12];
	add.s64 	%rd12, %rd10, %rd11;
	ld.global.u32 	%r51, [%rd12];
	mad.lo.s32 	%r52, %r51, %r50, %r49;
	ld.global.u32 	%r53, [%rd8+-8];
	add.s64 	%rd13, %rd12, %rd11;
	ld.global.u32 	%r54, [%rd13];
	mad.lo.s32 	%r55, %r54, %r53, %r52;
	ld.global.u32 	%r56, [%rd8+-4];
	add.s64 	%rd14, %rd13, %rd11;
	ld.global.u32 	%r57, [%rd14];
	mad.lo.s32 	%r58, %r57, %r56, %r55;
	ld.global.u32 	%r59, [%rd8];
	add.s64 	%rd15, %rd14, %rd11;
	ld.global.u32 	%r60, [%rd15];
	mad.lo.s32 	%r61, %r60, %r59, %r58;
	ld.global.u32 	%r62, [%rd8+4];
	add.s64 	%rd16, %rd15, %rd11;
	ld.global.u32 	%r63, [%rd16];
	mad.lo.s32 	%r64, %r63, %r62, %r61;
	ld.global.u32 	%r65, [%rd8+8];
	add.s64 	%rd17, %rd16, %rd11;
	ld.global.u32 	%r66, [%rd17];
	mad.lo.s32 	%r67, %r66, %r65, %r64;
	ld.global.u32 	%r68, [%rd8+12];
	add.s64 	%rd18, %rd17, %rd11;
	ld.global.u32 	%r69, [%rd18];
	mad.lo.s32 	%r111, %r69, %r68, %r67;
	add.s32 	%r100, %r100, 8;
	add.s32 	%r99, %r99, %r7;
	add.s32 	%r98, %r98, 8;
	setp.ne.s32 	%p6, %r100, 0;
	@%p6 bra 	$L__BB1_4;
$L__BB1_5:
	setp.eq.s32 	%p7, %r4, 0;
	@%p7 bra 	$L__BB1_13;
	and.b32  	%r19, %r32, 3;
	setp.lt.u32 	%p8, %r4, 4;
	@%p8 bra 	$L__BB1_8;
	add.s32 	%r71, %r106, %r3;
	mul.wide.s32 	%rd19, %r71, 4;
	add.s64 	%rd20, %rd2, %rd19;
	ld.global.u32 	%r72, [%rd20];
	mad.lo.s32 	%r73, %r106, %r33, %r1;
	mul.wide.s32 	%rd21, %r73, 4;
	add.s64 	%rd22, %rd1, %rd21;
	ld.global.u32 	%r74, [%rd22];
	mad.lo.s32 	%r75, %r74, %r72, %r111;
	ld.global.u32 	%r76, [%rd20+4];
	mul.wide.s32 	%rd23, %r33, 4;
	add.s64 	%rd24, %rd22, %rd23;
	ld.global.u32 	%r77, [%rd24];
	mad.lo.s32 	%r78, %r77, %r76, %r75;
	ld.global.u32 	%r79, [%rd20+8];
	add.s64 	%rd25, %rd24, %rd23;
	ld.global.u32 	%r80, [%rd25];
	mad.lo.s32 	%r81, %r80, %r79, %r78;
	ld.global.u32 	%r82, [%rd20+12];
	add.s64 	%rd26, %rd25, %rd23;
	ld.global.u32 	%r83, [%rd26];
	mad.lo.s32 	%r111, %r83, %r82, %r81;
	add.s32 	%r106, %r106, 4;
$L__BB1_8:
	setp.eq.s32 	%p9, %r19, 0;
	@%p9 bra 	$L__BB1_13;
	setp.eq.s32 	%p10, %r19, 1;
	@%p10 bra 	$L__BB1_11;
	add.s32 	%r85, %r106, %r3;
	mul.wide.s32 	%rd27, %r85, 4;
	add.s64 	%rd28, %rd2, %rd27;
	ld.global.u32 	%r86, [%rd28];
	mad.lo.s32 	%r87, %r106, %r33, %r1;
	mul.wide.s32 	%rd29, %r87, 4;
	add.s64 	%rd30, %rd1, %rd29;
	ld.global.u32 	%r88, [%rd30];
	mad.lo.s32 	%r89, %r88, %r86, %r111;
	ld.global.u32 	%r90, [%rd28+4];
	mul.wide.s32 	%rd31, %r33, 4;
	add.s64 	%rd32, %rd30, %rd31;
	ld.global.u32 	%r91, [%rd32];
	mad.lo.s32 	%r111, %r91, %r90, %r89;
	add.s32 	%r106, %r106, 2;
$L__BB1_11:
	and.b32  	%r92, %r32, 1;
	setp.eq.b32 	%p11, %r92, 1;
	not.pred 	%p12, %p11;
	@%p12 bra 	$L__BB1_13;
	add.s32 	%r93, %r106, %r3;
	mul.wide.s32 	%rd33, %r93, 4;
	add.s64 	%rd34, %rd2, %rd33;
	ld.global.u32 	%r94, [%rd34];
	mad.lo.s32 	%r95, %r106, %r33, %r1;
	mul.wide.s32 	%rd35, %r95, 4;
	add.s64 	%rd36, %rd1, %rd35;
	ld.global.u32 	%r96, [%rd36];
	mad.lo.s32 	%r111, %r96, %r94, %r111;
$L__BB1_13:
	mad.lo.s32 	%r97, %r33, %r42, %r1;
	cvta.to.global.u64 	%rd37, %rd4;
	mul.wide.s32 	%rd38, %r97, 4;
	add.s64 	%rd39, %rd37, %rd38;
	st.global.u32 	[%rd39], %r111;
$L__BB1_14:
	ret;

}
	// .globl	_Z10cuMultOptiPiS_S_iii
.visible .entry _Z10cuMultOptiPiS_S_iii(
	.param .u64 .ptr .align 1 _Z10cuMultOptiPiS_S_iii_param_0,
	.param .u64 .ptr .align 1 _Z10cuMultOptiPiS_S_iii_param_1,
	.param .u64 .ptr .align 1 _Z10cuMultOptiPiS_S_iii_param_2,
	.param .u32 _Z10cuMultOptiPiS_S_iii_param_3,
	.param .u32 _Z10cuMultOptiPiS_S_iii_param_4,
	.param .u32 _Z10cuMultOptiPiS_S_iii_param_5
)
{
	.reg .pred 	%p<13>;
	.reg .b32 	%r<198>;
	.reg .b64 	%rd<13>;
	// demoted variable
	.shared .align 4 .b8 _ZZ10cuMultOptiPiS_S_iiiE6aBlock[1024];
	// demoted variable
	.shared .align 4 .b8 _ZZ10cuMultOptiPiS_S_iiiE6bBlock[1024];
	ld.param.u64 	%rd2, [_Z10cuMultOptiPiS_S_iii_param_0];
	ld.param.u64 	%rd3, [_Z10cuMultOptiPiS_S_iii_param_1];
	ld.param.u64 	%rd1, [_Z10cuMultOptiPiS_S_iii_param_2];
	ld.param.u32 	%r48, [_Z10cuMultOptiPiS_S_iii_param_3];
	ld.param.u32 	%r49, [_Z10cuMultOptiPiS_S_iii_param_4];
	ld.param.u32 	%r50, [_Z10cuMultOptiPiS_S_iii_param_5];
	cvta.to.global.u64 	%rd4, %rd3;
	cvta.to.global.u64 	%rd5, %rd2;
	mov.u32 	%r51, %ntid.x;
	mov.u32 	%r52, %ctaid.x;
	mov.u32 	%r1, %tid.x;
	mad.lo.s32 	%r2, %r51, %r52, %r1;
	mov.u32 	%r53, %ntid.y;
	mov.u32 	%r54, %ctaid.y;
	mov.u32 	%r3, %tid.y;
	mad.lo.s32 	%r4, %r53, %r54, %r3;
	mad.lo.s32 	%r55, %r48, %r4, %r1;
	mul.wide.u32 	%rd6, %r55, 4;
	add.s64 	%rd7, %rd5, %rd6;
	ld.global.u32 	%r56, [%rd7];
	shl.b32 	%r57, %r1, 6;
	mov.u32 	%r58, _ZZ10cuMultOptiPiS_S_iiiE6aBlock;
	add.s32 	%r59, %r58, %r57;
	shl.b32 	%r60, %r3, 2;
	add.s32 	%r61, %r59, %r60;
	st.shared.u32 	[%r61], %r56;
	mad.lo.s32 	%r62, %r49, %r3, %r2;
	mul.wide.u32 	%rd8, %r62, 4;
	add.s64 	%rd9, %rd4, %rd8;
	ld.global.u32 	%r63, [%rd9];
	mov.u32 	%r64, _ZZ10cuMultOptiPiS_S_iiiE6bBlock;
	add.s32 	%r5, %r64, %r57;
	add.s32 	%r65, %r5, %r60;
	st.shared.u32 	[%r65], %r63;
	bar.sync 	0;
	setp.ge.s32 	%p1, %r2, %r49;
	setp.ge.s32 	%p2, %r4, %r50;
	or.pred  	%p3, %p1, %p2;
	@%p3 bra 	$L__BB2_15;
	setp.lt.s32 	%p4, %r48, 1;
	mov.b32 	%r197, 0;
	@%p4 bra 	$L__BB2_14;
	and.b32  	%r6, %r48, 15;
	setp.lt.u32 	%p5, %r48, 16;
	mov.b32 	%r188, 0;
	mov.u32 	%r197, %r188;
	@%p5 bra 	$L__BB2_5;
	and.b32  	%r188, %r48, 2147483632;
	neg.s32 	%r182, %r188;
	shl.b32 	%r70, %r3, 6;
	add.s32 	%r72, %r70, %r58;
	add.s32 	%r181, %r72, 32;
	shl.b32 	%r73, %r1, 2;
	add.s32 	%r75, %r73, %r64;
	add.s32 	%r180, %r75, 512;
	mov.b32 	%r197, 0;
$L__BB2_4:
	.pragma "nounroll";
	ld.shared.u32 	%r76, [%r181+-32];
	ld.shared.u32 	%r77, [%r180+-512];
	mad.lo.s32 	%r78, %r77, %r76, %r197;
	ld.shared.u32 	%r79, [%r181+-28];
	ld.shared.u32 	%r80, [%r180+-448];
	mad.lo.s32 	%r81, %r80, %r79, %r78;
	ld.shared.u32 	%r82, [%r181+-24];
	ld.shared.u32 	%r83, [%r180+-384];
	mad.lo.s32 	%r84, %r83, %r82, %r81;
	ld.shared.u32 	%r85, [%r181+-20];
	ld.shared.u32 	%r86, [%r180+-320];
	mad.lo.s32 	%r87, %r86, %r85, %r84;
	ld.shared.u32 	%r88, [%r181+-16];
	ld.shared.u32 	%r89, [%r180+-256];
	mad.lo.s32 	%r90, %r89, %r88, %r87;
	ld.shared.u32 	%r91, [%r181+-12];
	ld.shared.u32 	%r92, [%r180+-192];
	mad.lo.s32 	%r93, %r92, %r91, %r90;
	ld.shared.u32 	%r94, [%r181+-8];
	ld.shared.u32 	%r95, [%r180+-128];
	mad.lo.s32 	%r96, %r95, %r94, %r93;
	ld.shared.u32 	%r97, [%r181+-4];
	ld.shared.u32 	%r98, [%r180+-64];
	mad.lo.s32 	%r99, %r98, %r97, %r96;
	ld.shared.u32 	%r100, [%r181];
	ld.shared.u32 	%r101, [%r180];
	mad.lo.s32 	%r102, %r101, %r100, %r99;
	ld.shared.u32 	%r103, [%r181+4];
	ld.shared.u32 	%r104, [%r180+64];
	mad.lo.s32 	%r105, %r104, %r103, %r102;
	ld.shared.u32 	%r106, [%r181+8];
	ld.shared.u32 	%r107, [%r180+128];
	mad.lo.s32 	%r108, %r107, %r106, %r105;
	ld.shared.u32 	%r109, [%r181+12];
	ld.shared.u32 	%r110, [%r180+192];
	mad.lo.s32 	%r111, %r110, %r109, %r108;
	ld.shared.u32 	%r112, [%r181+16];
	ld.shared.u32 	%r113, [%r180+256];
	mad.lo.s32 	%r114, %r113, %r112, %r111;
	ld.shared.u32 	%r115, [%r181+20];
	ld.shared.u32 	%r116, [%r180+320];
	mad.lo.s32 	%r117, %r116, %r115, %r114;
	ld.shared.u32 	%r118, [%r181+24];
	ld.shared.u32 	%r119, [%r180+384];
	mad.lo.s32 	%r120, %r119, %r118, %r117;
	ld.shared.u32 	%r121, [%r181+28];
	ld.shared.u32 	%r122, [%r180+448];
	mad.lo.s32 	%r197, %r122, %r121, %r120;
	add.s32 	%r182, %r182, 16;
	add.s32 	%r181, %r181, 64;
	add.s32 	%r180, %r180, 1024;
	setp.ne.s32 	%p6, %r182, 0;
	@%p6 bra 	$L__BB2_4;
$L__BB2_5:
	setp.eq.s32 	%p7, %r6, 0;
	@%p7 bra 	$L__BB2_14;
	shl.b32 	%r124, %r3, 6;
	add.s32 	%r22, %r58, %r124;
	mad.lo.s32 	%r23, %r1, -60, %r5;
	and.b32  	%r24, %r48, 7;
	setp.lt.u32 	%p8, %r6, 8;
	@%p8 bra 	$L__BB2_8;
	shl.b32 	%r126, %r188, 2;
	add.s32 	%r127, %r22, %r126;
	ld.shared.u32 	%r128, [%r127];
	shl.b32 	%r129, %r188, 6;
	add.s32 	%r130, %r23, %r129;
	ld.shared.u32 	%r131, [%r130];
	mad.lo.s32 	%r132, %r131, %r128, %r197;
	ld.shared.u32 	%r133, [%r127+4];
	ld.shared.u32 	%r134, [%r130+64];
	mad.lo.s32 	%r135, %r134, %r133, %r132;
	ld.shared.u32 	%r136, [%r127+8];
	ld.shared.u32 	%r137, [%r130+128];
	mad.lo.s32 	%r138, %r137, %r136, %r135;
	ld.shared.u32 	%r139, [%r127+12];
	ld.shared.u32 	%r140, [%r130+192];
	mad.lo.s32 	%r141, %r140, %r139, %r138;
	ld.shared.u32 	%r142, [%r127+16];
	ld.shared.u32 	%r143, [%r130+256];
	mad.lo.s32 	%r144, %r143, %r142, %r141;
	ld.shared.u32 	%r145, [%r127+20];
	ld.shared.u32 	%r146, [%r130+320];
	mad.lo.s32 	%r147, %r146, %r145, %r144;
	ld.shared.u32 	%r148, [%r127+24];
	ld.shared.u32 	%r149, [%r130+384];
	mad.lo.s32 	%r150, %r149, %r148, %r147;
	ld.shared.u32 	%r151, [%r127+28];
	ld.shared.u32 	%r152, [%r130+448];
	mad.lo.s32 	%r197, %r152, %r151, %r150;
	add.s32 	%r188, %r188, 8;
$L__BB2_8:
	setp.eq.s32 	%p9, %r24, 0;
	@%p9 bra 	$L__BB2_14;
	and.b32  	%r30, %r48, 3;
	setp.lt.u32 	%p10, %r24, 4;
	@%p10 bra 	$L__BB2_11;
	shl.b32 	%r154, %r188, 2;
	add.s32 	%r155, %r22, %r154;
	ld.shared.u32 	%r156, [%r155];
	shl.b32 	%r157, %r188, 6;
	add.s32 	%r158, %r23, %r157;
	ld.shared.u32 	%r159, [%r158];
	mad.lo.s32 	%r160, %r159, %r156, %r197;
	ld.shared.u32 	%r161, [%r155+4];
	ld.shared.u32 	%r162, [%r158+64];
	mad.lo.s32 	%r163, %r162, %r161, %r160;
	ld.shared.u32 	%r164, [%r155+8];
	ld.shared.u32 	%r165, [%r158+128];
	mad.lo.s32 	%r166, %r165, %r164, %r163;
	ld.shared.u32 	%r167, [%r155+12];
	ld.shared.u32 	%r168, [%r158+192];
	mad.lo.s32 	%r197, %r168, %r167, %r166;
	add.s32 	%r188, %r188, 4;
$L__BB2_11:
	setp.eq.s32 	%p11, %r30, 0;
	@%p11 bra 	$L__BB2_14;
	shl.b32 	%r169, %r188, 6;
	shl.b32 	%r170, %r1, 2;
	add.s32 	%r171, %r169, %r170;
	add.s32 	%r195, %r64, %r171;
	shl.b32 	%r174, %r188, 2;
	add.s32 	%r175, %r124, %r174;
	add.s32 	%r194, %r58, %r175;
	neg.s32 	%r193, %r30;
$L__BB2_13:
	.pragma "nounroll";
	ld.shared.u32 	%r177, [%r194];
	ld.shared.u32 	%r178, [%r195];
	mad.lo.s32 	%r197, %r178, %r177, %r197;
	add.s32 	%r195, %r195, 64;
	add.s32 	%r194, %r194, 4;
	add.s32 	%r193, %r193, 1;
	setp.ne.s32 	%p12, %r193, 0;
	@%p12 bra 	$L__BB2_13;
$L__BB2_14:
	mad.lo.s32 	%r179, %r49, %r4, %r2;
	cvta.to.global.u64 	%rd10, %rd1;
	mul.wide.s32 	%rd11, %r179, 4;
	add.s64 	%rd12, %rd10, %rd11;
	st.global.u32 	[%rd12], %r197;
$L__BB2_15:
	ret;

}


// ===== COMPILED SASS (sm_100) =====

	.target	sm_100

	.elftype	@"ET_EXEC"


//--------------------- .note.nv.tkinfo           --------------------------
	.section	.note.nv.tkinfo,"",@"SHT_NOTE"
	.sectionflags	@"SHF_NOTE_NV_TKINFO"
	.tkinfo
        /*0018*/ 	.word	0x00000002
        /*0030*/ 	.string	""
        /*0030*/ 	.string	"ptxas"
        /*0030*/ 	.string	"Cuda compilation tools, release 13.0, V13.0.88"
        /*0030*/ 	.string	"Build cuda_13.0.r13.0/compiler.36424714_0"
        /*0030*/ 	.string	"-arch sm_100 -m 64 "



//--------------------- .note.nv.cuinfo           --------------------------
	.section	.note.nv.cuinfo,"",@"SHT_NOTE"
	.sectionflags	@"SHF_NOTE_NV_CUINFO"
        /*0018*/ 	.short	0x0002
        /*001a*/ 	.short	0x0064
        /*001c*/ 	.short	0x0082
	.zero		2


//--------------------- .nv.info                  --------------------------
	.section	.nv.info,"",@"SHT_CUDA_INFO"
	.align	4


	//----- nvinfo : EIATTR_REGCOUNT
	.align		4
        /*0000*/ 	.byte	0x04, 0x2f
        /*0002*/ 	.short	(.L_1 - .L_0)
	.align		4
.L_0:
        /*0004*/ 	.word	index@(_Z5cuAddPiS_S_i)
        /*0008*/ 	.word	0x0000000c


	//----- nvinfo : EIATTR_FRAME_SIZE
	.align		4
.L_1:
        /*000c*/ 	.byte	0x04, 0x11
        /*000e*/ 	.short	(.L_3 - .L_2)
	.align		4
.L_2:
        /*0010*/ 	.word	index@(_Z5cuAddPiS_S_i)
        /*0014*/ 	.word	0x00000000


	//----- nvinfo : EIATTR_REGCOUNT
	.align		4
.L_3:
        /*0018*/ 	.byte	0x04, 0x2f
        /*001a*/ 	.short	(.L_5 - .L_4)
	.align		4
.L_4:
        /*001c*/ 	.word	index@(_Z6cuMultPiS_S_iii)
        /*0020*/ 	.word	0x00000020


	//----- nvinfo : EIATTR_FRAME_SIZE
	.align		4
.L_5:
        /*0024*/ 	.byte	0x04, 0x11
        /*0026*/ 	.short	(.L_7 - .L_6)
	.align		4
.L_6:
        /*0028*/ 	.word	index@(_Z6cuMultPiS_S_iii)
        /*002c*/ 	.word	0x00000000


	//----- nvinfo : EIATTR_REGCOUNT
	.align		4
.L_7:
        /*0030*/ 	.byte	0x04, 0x2f
        /*0032*/ 	.short	(.L_9 - .L_8)
	.align		4
.L_8:
        /*0034*/ 	.word	index@(_Z10cuMultOptiPiS_S_iii)
        /*0038*/ 	.word	0x0000001d


	//----- nvinfo : EIATTR_FRAME_SIZE
	.align		4
.L_9:
        /*003c*/ 	.byte	0x04, 0x11
        /*003e*/ 	.short	(.L_11 - .L_10)
	.align		4
.L_10:
        /*0040*/ 	.word	index@(_Z10cuMultOptiPiS_S_iii)
        /*0044*/ 	.word	0x00000000


	//----- nvinfo : EIATTR_MIN_STACK_SIZE
	.align		4
.L_11:
        /*0048*/ 	.byte	0x04, 0x12
        /*004a*/ 	.short	(.L_13 - .L_12)
	.align		4
.L_12:
        /*004c*/ 	.word	index@(_Z10cuMultOptiPiS_S_iii)
        /*0050*/ 	.word	0x00000000


	//----- nvinfo : EIATTR_MIN_STACK_SIZE
	.align		4
.L_13:
        /*0054*/ 	.byte	0x04, 0x12
        /*0056*/ 	.short	(.L_15 - .L_14)
	.align		4
.L_14:
        /*0058*/ 	.word	index@(_Z6cuMultPiS_S_iii)
        /*005c*/ 	.word	0x00000000


	//----- nvinfo : EIATTR_MIN_STACK_SIZE
	.align		4
.L_15:
        /*0060*/ 	.byte	0x04, 0x12
        /*0062*/ 	.short	(.L_17 - .L_16)
	.align		4
.L_16:
        /*0064*/ 	.word	index@(_Z5cuAddPiS_S_i)
        /*0068*/ 	.word	0x00000000
.L_17:


//--------------------- .nv.compat                --------------------------
	.section	.nv.compat,"",@"SHT_CUDA_COMPAT_INFO"
	.align	4
        /*0000*/ 	.byte	0x02, 0x09, 0x00, 0x00, 0x02, 0x02, 0x01, 0x00, 0x02, 0x05, 0x05, 0x00, 0x03, 0x07, 0x01, 0x01
        /*0010*/ 	.byte	0x02, 0x03, 0x00, 0x00, 0x02, 0x06, 0x01, 0x00, 0x04, 0x0b, 0x08, 0x00, 0x09, 0x00, 0x00, 0x00
        /*0020*/ 	.byte	0x00, 0x00, 0x00, 0x00


//--------------------- .nv.info._Z10cuMultOptiPiS_S_iii --------------------------
	.section	.nv.info._Z10cuMultOptiPiS_S_iii,"",@"SHT_CUDA_INFO"
	.sectionflags	@""
	.align	4


	//----- nvinfo : EIATTR_CUDA_API_VERSION
	.align		4
        /*0000*/ 	.byte	0x04, 0x37
        /*0002*/ 	.short	(.L_19 - .L_18)
.L_18:
        /*0004*/ 	.word	0x00000082


	//----- nvinfo : EIATTR_KPARAM_INFO
	.align		4
.L_19:
        /*0008*/ 	.byte	0x04, 0x17
        /*000a*/ 	.short	(.L_21 - .L_20)
.L_20:
        /*000c*/ 	.word	0x00000000
        /*0010*/ 	.short	0x0005
        /*0012*/ 	.short	0x0020
        /*0014*/ 	.byte	0x00, 0xf0, 0x11, 0x00


	//----- nvinfo : EIATTR_KPARAM_INFO
	.align		4
.L_21:
        /*0018*/ 	.byte	0x04, 0x17
        /*001a*/ 	.short	(.L_23 - .L_22)
.L_22:
        /*001c*/ 	.word	0x00000000
        /*0020*/ 	.short	0x0004
        /*0022*/ 	.short	0x001c
        /*0024*/ 	.byte	0x00, 0xf0, 0x11, 0x00


	//----- nvinfo : EIATTR_KPARAM_INFO
	.align		4
.L_23:
        /*0028*/ 	.byte	0x04, 0x17
        /*002a*/ 	.short	(.L_25 - .L_24)
.L_24:
        /*002c*/ 	.word	0x00000000
        /*0030*/ 	.short	0x0003
        /*0032*/ 	.short	0x0018
        /*0034*/ 	.byte	0x00, 0xf0, 0x11, 0x00


	//----- nvinfo : EIATTR_KPARAM_INFO
	.align		4
.L_25:
        /*0038*/ 	.byte	0x04, 0x17
        /*003a*/ 	.short	(.L_27 - .L_26)
.L_26:
        /*003c*/ 	.word	0x00000000
        /*0040*/ 	.short	0x0002
        /*0042*/ 	.short	0x0010
        /*0044*/ 	.byte	0x00, 0xf5, 0x21, 0x00


	//----- nvinfo : EIATTR_KPARAM_INFO
	.align		4
.L_27:
        /*0048*/ 	.byte	0x04, 0x17
        /*004a*/ 	.short	(.L_29 - .L_28)
.L_28:
        /*004c*/ 	.word	0x00000000
        /*0050*/ 	.short	0x0001
        /*0052*/ 	.short	0x0008
        /*0054*/ 	.byte	0x00, 0xf5, 0x21, 0x00


	//----- nvinfo : EIATTR_KPARAM_INFO
	.align		4
.L_29:
        /*0058*/ 	.byte	0x04, 0x17
        /*005a*/ 	.short	(.L_31 - .L_30)
.L_30:
        /*005c*/ 	.word	0x00000000
        /*0060*/ 	.short	0x0000
        /*0062*/ 	.short	0x0000
        /*0064*/ 	.byte	0x00, 0xf5, 0x21, 0x00


	//----- nvinfo : EIATTR_SPARSE_MMA_MASK
	.align		4
.L_31:
        /*0068*/ 	.byte	0x03, 0x50
        /*006a*/ 	.short	0x0000


	//----- nvinfo : EIATTR_MAXREG_COUNT
	.align		4
        /*006c*/ 	.byte	0x03, 0x1b
        /*006e*/ 	.short	0x00ff


	//----- nvinfo : EIATTR_NUM_BARRIERS
	.align		4
        /*0070*/ 	.byte	0x02, 0x4c
        /*0072*/ 	.byte	0x01
	.zero		1


	//----- nvinfo : EIATTR_MERCURY_ISA_VERSION
	.align		4
        /*0074*/ 	.byte	0x03, 0x5f
        /*0076*/ 	.short	0x0101


	//----- nvinfo : EIATTR_VRC_CTA_INIT_COUNT
	.align		4
        /*0078*/ 	.byte	0x02, 0x4a
	.zero		1
	.zero		1


	//----- nvinfo : EIATTR_EXIT_INSTR_OFFSETS
	.align		4
        /*007c*/ 	.byte	0x04, 0x1c
        /*007e*/ 	.short	(.L_33 - .L_32)


	//   ....[0]....
.L_32:
        /*0080*/ 	.word	0x00000220


	//   ....[1]....
        /*0084*/ 	.word	0x000009d0


	//----- nvinfo : EIATTR_CBANK_PARAM_SIZE
	.align		4
.L_33:
        /*0088*/ 	.byte	0x03, 0x19
        /*008a*/ 	.short	0x0024


	//----- nvinfo : EIATTR_PARAM_CBANK
	.align		4
        /*008c*/ 	.byte	0x04, 0x0a
        /*008e*/ 	.short	(.L_35 - .L_34)
	.align		4
.L_34:
        /*0090*/ 	.word	index@(.nv.constant0._Z10cuMultOptiPiS_S_iii)
        /*0094*/ 	.short	0x0380
        /*0096*/ 	.short	0x0024


	//----- nvinfo : EIATTR_SW_WAR
	.align		4
.L_35:
        /*0098*/ 	.byte	0x04, 0x36
        /*009a*/ 	.short	(.L_37 - .L_36)
.L_36:
        /*009c*/ 	.word	0x00000008
.L_37:


//--------------------- .nv.info._Z6cuMultPiS_S_iii --------------------------
	.section	.nv.info._Z6cuMultPiS_S_iii,"",@"SHT_CUDA_INFO"
	.sectionflags	@""
	.align	4


	//----- nvinfo : EIATTR_CUDA_API_VERSION
	.align		4
        /*0000*/ 	.byte	0x04, 0x37
        /*0002*/ 	.short	(.L_39 - .L_38)
.L_38:
        /*0004*/ 	.word	0x00000082


	//----- nvinfo : EIATTR_KPARAM_INFO
	.align		4
.L_39:
        /*0008*/ 	.byte	0x04, 0x17
        /*000a*/ 	.short	(.L_41 - .L_40)
.L_40:
        /*000c*/ 	.word	0x00000000
        /*0010*/ 	.short	0x0005
        /*0012*/ 	.short	0x0020
        /*0014*/ 	.byte	0x00, 0xf0, 0x11, 0x00


	//----- nvinfo : EIATTR_KPARAM_INFO
	.align		4
.L_41:
        /*0018*/ 	.byte	0x04, 0x17
        /*001a*/ 	.short	(.L_43 - .L_42)
.L_42:
        /*001c*/ 	.word	0x00000000
        /*0020*/ 	.short	0x0004
        /*0022*/ 	.short	0x001c
        /*0024*/ 	.byte	0x00, 0xf0, 0x11, 0x00


	//----- nvinfo : EIATTR_KPARAM_INFO
	.align		4
.L_43:
        /*0028*/ 	.byte	0x04, 0x17
        /*002a*/ 	.short	(.L_45 - .L_44)
.L_44:
        /*002c*/ 	.word	0x00000000
        /*0030*/ 	.short	0x0003
        /*0032*/ 	.short	0x0018
        /*0034*/ 	.byte	0x00, 0xf0, 0x11, 0x00


	//----- nvinfo : EIATTR_KPARAM_INFO
	.align		4
.L_45:
        /*0038*/ 	.byte	0x04, 0x17
        /*003a*/ 	.short	(.L_47 - .L_46)
.L_46:
        /*003c*/ 	.word	0x00000000
        /*0040*/ 	.short	0x0002
        /*0042*/ 	.short	0x0010
        /*0044*/ 	.byte	0x00, 0xf5, 0x21, 0x00


	//----- nvinfo : EIATTR_KPARAM_INFO
	.align		4
.L_47:
        /*0048*/ 	.byte	0x04, 0x17
        /*004a*/ 	.short	(.L_49 - .L_48)
.L_48:
        /*004c*/ 	.word	0x00000000
        /*0050*/ 	.short	0x0001
        /*0052*/ 	.short	0x0008
        /*0054*/ 	.byte	0x00, 0xf5, 0x21, 0x00


	//----- nvinfo : EIATTR_KPARAM_INFO
	.align		4
.L_49:
        /*0058*/ 	.byte	0x04, 0x17
        /*005a*/ 	.short	(.L_51 - .L_50)
.L_50:
        /*005c*/ 	.word	0x00000000
        /*0060*/ 	.short	0x0000
        /*0062*/ 	.short	0x0000
        /*0064*/ 	.byte	0x00, 0xf5, 0x21, 0x00


	//----- nvinfo : EIATTR_SPARSE_MMA_MASK
	.align		4
.L_51:
        /*0068*/ 	.byte	0x03, 0x50
        /*006a*/ 	.short	0x0000


	//----- nvinfo : EIATTR_MAXREG_COUNT
	.align		4
        /*006c*/ 	.byte	0x03, 0x1b
        /*006e*/ 	.short	0x00ff


	//----- nvinfo : EIATTR_MERCURY_ISA_VERSION
	.align		4
        /*0070*/ 	.byte	0x03, 0x5f
        /*0072*/ 	.short	0x0101


	//----- nvinfo : EIATTR_VRC_CTA_INIT_COUNT
	.align		4
        /*0074*/ 	.byte	0x02, 0x4a
	.zero		1
	.zero		1


	//----- nvinfo : EIATTR_EXIT_INSTR_OFFSETS
	.align		4
        /*0078*/ 	.byte	0x04, 0x1c
        /*007a*/ 	.short	(.L_53 - .L_52)


	//   ....[0]....
.L_52:
        /*007c*/ 	.word	0x000000d0


	//   ....[1]....
        /*0080*/ 	.word	0x00000850


	//----- nvinfo : EIATTR_CBANK_PARAM_SIZE
	.align		4
.L_53:
        /*0084*/ 	.byte	0x03, 0x19
        /*0086*/ 	.short	0x0024


	//----- nvinfo : EIATTR_PARAM_CBANK
	.align		4
        /*0088*/ 	.byte	0x04, 0x0a
        /*008a*/ 	.short	(.L_55 - .L_54)
	.align		4
.L_54:
        /*008c*/ 	.word	index@(.nv.constant0._Z6cuMultPiS_S_iii)
        /*0090*/ 	.short	0x0380
        /*0092*/ 	.short	0x0024


	//----- nvinfo : EIATTR_SW_WAR
	.align		4
.L_55:
        /*0094*/ 	.byte	0x04, 0x36
        /*0096*/ 	.short	(.L_57 - .L_56)
.L_56:
        /*0098*/ 	.word	0x00000008
.L_57:


//--------------------- .nv.info._Z5cuAddPiS_S_i  --------------------------
	.section	.nv.info._Z5cuAddPiS_S_i,"",@"SHT_CUDA_INFO"
	.sectionflags	@""
	.align	4


	//----- nvinfo : EIATTR_CUDA_API_VERSION
	.align		4
        /*0000*/ 	.byte	0x04, 0x37
        /*0002*/ 	.short	(.L_59 - .L_58)
.L_58:
        /*0004*/ 	.word	0x00000082


	//----- nvinfo : EIATTR_KPARAM_INFO
	.align		4
.L_59:
        /*0008*/ 	.byte	0x04, 0x17
        /*000a*/ 	.short	(.L_61 - .L_60)
.L_60:
        /*000c*/ 	.word	0x00000000
        /*0010*/ 	.short	0x0003
        /*0012*/ 	.short	0x0018
        /*0014*/ 	.byte	0x00, 0xf0, 0x11, 0x00


	//----- nvinfo : EIATTR_KPARAM_INFO
	.align		4
.L_61:
        /*0018*/ 	.byte	0x04, 0x17
        /*001a*/ 	.short	(.L_63 - .L_62)
.L_62:
        /*001c*/ 	.word	0x00000000
        /*0020*/ 	.short	0x0002
        /*0022*/ 	.short	0x0010
        /*0024*/ 	.byte	0x00, 0xf5, 0x21, 0x00


	//----- nvinfo : EIATTR_KPARAM_INFO
	.align		4
.L_63:
        /*0028*/ 	.byte	0x04, 0x17
        /*002a*/ 	.short	(.L_65 - .L_64)
.L_64:
        /*002c*/ 	.word	0x00000000
        /*0030*/ 	.short	0x0001
        /*0032*/ 	.short	0x0008
        /*0034*/ 	.byte	0x00, 0xf5, 0x21, 0x00


	//----- nvinfo : EIATTR_KPARAM_INFO
	.align		4
.L_65:
        /*0038*/ 	.byte	0x04, 0x17
        /*003a*/ 	.short	(.L_67 - .L_66)
.L_66:
        /*003c*/ 	.word	0x00000000
        /*0040*/ 	.short	0x0000
        /*0042*/ 	.short	0x0000
        /*0044*/ 	.byte	0x00, 0xf5, 0x21, 0x00


	//----- nvinfo : EIATTR_SPARSE_MMA_MASK
	.align		4
.L_67:
        /*0048*/ 	.byte	0x03, 0x50
        /*004a*/ 	.short	0x0000


	//----- nvinfo : EIATTR_MAXREG_COUNT
	.align		4
        /*004c*/ 	.byte	0x03, 0x1b
        /*004e*/ 	.short	0x00ff


	//----- nvinfo : EIATTR_MERCURY_ISA_VERSION
	.align		4
        /*0050*/ 	.byte	0x03, 0x5f
        /*0052*/ 	.short	0x0101


	//----- nvinfo : EIATTR_VRC_CTA_INIT_COUNT
	.align		4
        /*0054*/ 	.byte	0x02, 0x4a
	.zero		1
	.zero		1


	//----- nvinfo : EIATTR_EXIT_INSTR_OFFSETS
	.align		4
        /*0058*/ 	.byte	0x04, 0x1c
        /*005a*/ 	.short	(.L_69 - .L_68)


	//   ....[0]....
.L_68:
        /*005c*/ 	.word	0x00000070


	//   ....[1]....
        /*0060*/ 	.word	0x00000130


	//----- nvinfo : EIATTR_CBANK_PARAM_SIZE
	.align		4
.L_69:
        /*0064*/ 	.byte	0x03, 0x19
        /*0066*/ 	.short	0x001c


	//----- nvinfo : EIATTR_PARAM_CBANK
	.align		4
        /*0068*/ 	.byte	0x04, 0x0a
        /*006a*/ 	.short	(.L_71 - .L_70)
	.align		4
.L_70:
        /*006c*/ 	.word	index@(.nv.constant0._Z5cuAddPiS_S_i)
        /*0070*/ 	.short	0x0380
        /*0072*/ 	.short	0x001c


	//----- nvinfo : EIATTR_SW_WAR
	.align		4
.L_71:
        /*0074*/ 	.byte	0x04, 0x36
        /*0076*/ 	.short	(.L_73 - .L_72)
.L_72:
        /*0078*/ 	.word	0x00000008
.L_73:


//--------------------- .nv.callgraph             --------------------------
	.section	.nv.callgraph,"",@"SHT_CUDA_CALLGRAPH"
	.align	4
	.sectionentsize	8
	.align		4
        /*0000*/ 	.word	0x00000000
	.align		4
        /*0004*/ 	.word	0xffffffff
	.align		4
        /*0008*/ 	.word	0x00000000
	.align		4
        /*000c*/ 	.word	0xfffffffe
	.align		4
        /*0010*/ 	.word	0x00000000
	.align		4
        /*0014*/ 	.word	0xfffffffd
	.align		4
        /*0018*/ 	.word	0x00000000
	.align		4
        /*001c*/ 	.word	0xfffffffc


//--------------------- .text._Z10cuMultOptiPiS_S_iii --------------------------
	.section	.text._Z10cuMultOptiPiS_S_iii,"ax",@progbits
	.align	128
        .global         _Z10cuMultOptiPiS_S_iii
        .type           _Z10cuMultOptiPiS_S_iii,@function
        .size           _Z10cuMultOptiPiS_S_iii,(.L_x_13 - _Z10cuMultOptiPiS_S_iii)
        .other          _Z10cuMultOptiPiS_S_iii,@"STO_CUDA_ENTRY STV_DEFAULT"
_Z10cuMultOptiPiS_S_iii:
.text._Z10cuMultOptiPiS_S_iii:
[----:B------:R-:W-:Y:S01]  /*0000*/  LDC R1, c[0x0][0x37c] ;  /* 0x0000df00ff017b82 */ /* 0x000fe20000000800 */
[----:B------:R-:W0:Y:S01]  /*0010*/  S2R R0, SR_CTAID.Y ;  /* 0x0000000000007919 */ /* 0x000e220000002600 */
[----:B------:R-:W1:Y:S06]  /*0020*/  LDCU UR4, c[0x0][0x360] ;  /* 0x00006c00ff0477ac */ /* 0x000e6c0008000800 */
[----:B------:R-:W2:Y:S01]  /*0030*/  LDC.64 R4, c[0x0][0x380] ;  /* 0x0000e000ff047b82 */ /* 0x000ea20000000a00 */
[----:B------:R-:W0:Y:S01]  /*0040*/  S2R R19, SR_TID.Y ;  /* 0x0000000000137919 */ /* 0x000e220000002200 */
[----:B------:R-:W0:Y:S01]  /*0050*/  LDCU UR5, c[0x0][0x364] ;  /* 0x00006c80ff0577ac */ /* 0x000e220008000800 */
[----:B------:R-:W1:Y:S01]  /*0060*/  S2R R2, SR_TID.X ;  /* 0x0000000000027919 */ /* 0x000e620000002100 */
[----:B------:R-:W3:Y:S04]  /*0070*/  LDCU.64 UR12, c[0x0][0x398] ;  /* 0x00007300ff0c77ac */ /* 0x000ee80008000a00 */
[----:B------:R-:W4:Y:S01]  /*0080*/  LDC.64 R6, c[0x0][0x388] ;  /* 0x0000e200ff067b82 */ /* 0x000f220000000a00 */
[----:B------:R-:W1:Y:S01]  /*0090*/  S2R R9, SR_CTAID.X ;  /* 0x0000000000097919 */ /* 0x000e620000002500 */
[----:B------:R-:W5:Y:S01]  /*00a0*/  LDCU.64 UR10, c[0x0][0x358] ;  /* 0x00006b00ff0a77ac */ /* 0x000f620008000a00 */
[----:B------:R-:W5:Y:S01]  /*00b0*/  LDCU UR7, c[0x0][0x3a0] ;  /* 0x00007400ff0777ac */ /* 0x000f620008000800 */
[----:B0-----:R-:W-:-:S02]  /*00c0*/  IMAD R3, R0, UR5, R19 ;  /* 0x0000000500037c24 */ /* 0x001fc4000f8e0213 */
[--C-:B-1----:R-:W-:Y:S02]  /*00d0*/  IMAD R0, R9, UR4, R2.reuse ;  /* 0x0000000409007c24 */ /* 0x102fe4000f8e0202 */
[----:B---3--:R-:W-:Y:S02]  /*00e0*/  IMAD R9, R3, UR12, R2 ;  /* 0x0000000c03097c24 */ /* 0x008fe4000f8e0202 */
[----:B------:R-:W-:Y:S02]  /*00f0*/  IMAD R11, R19, UR13, R0 ;  /* 0x0000000d130b7c24 */ /* 0x000fe4000f8e0200 */
[----:B--2---:R-:W-:-:S04]  /*0100*/  IMAD.WIDE.U32 R4, R9, 0x4, R4 ;  /* 0x0000000409047825 */ /* 0x004fc800078e0004 */
[----:B----4-:R-:W-:Y:S02]  /*0110*/  IMAD.WIDE.U32 R6, R11, 0x4, R6 ;  /* 0x000000040b067825 */ /* 0x010fe400078e0006 */
[----:B-----5:R0:W2:Y:S04]  /*0120*/  LDG.E R4, desc[UR10][R4.64] ;  /* 0x0000000a04047981 */ /* 0x0200a8000c1e1900 */
[----:B------:R-:W3:Y:S01]  /*0130*/  LDG.E R6, desc[UR10][R6.64] ;  /* 0x0000000a06067981 */ /* 0x000ee2000c1e1900 */
[----:B------:R-:W1:Y:S01]  /*0140*/  S2UR UR6, SR_CgaCtaId ;  /* 0x00000000000679c3 */ /* 0x000e620000008800 */
[----:B------:R-:W-:Y:S01]  /*0150*/  UMOV UR4, 0x400 ;  /* 0x0000040000047882 */ /* 0x000fe20000000000 */
[----:B------:R-:W-:Y:S01]  /*0160*/  ISETP.GE.AND P0, PT, R3, UR7, PT ;  /* 0x0000000703007c0c */ /* 0x000fe2000bf06270 */
[----:B------:R-:W-:-:S03]  /*0170*/  UIADD3 UR5, UPT, UPT, UR4, 0x400, URZ ;  /* 0x0000040004057890 */ /* 0x000fc6000fffe0ff */
[----:B------:R-:W-:Y:S01]  /*0180*/  ISETP.GE.OR P0, PT, R0, UR13, P0 ;  /* 0x0000000d00007c0c */ /* 0x000fe20008706670 */
[----:B-1----:R-:W-:Y:S02]  /*0190*/  ULEA UR4, UR6, UR4, 0x18 ;  /* 0x0000000406047291 */ /* 0x002fe4000f8ec0ff */
[----:B------:R-:W-:-:S04]  /*01a0*/  ULEA UR5, UR6, UR5, 0x18 ;  /* 0x0000000506057291 */ /* 0x000fc8000f8ec0ff */
[C---:B------:R-:W-:Y:S02]  /*01b0*/  LEA R8, R2.reuse, UR4, 0x6 ;  /* 0x0000000402087c11 */ /* 0x040fe4000f8e30ff */
[----:B------:R-:W-:Y:S02]  /*01c0*/  LEA R16, R2, UR5, 0x6 ;  /* 0x0000000502107c11 */ /* 0x000fe4000f8e30ff */
[C---:B------:R-:W-:Y:S02]  /*01d0*/  LEA R9, R19.reuse, R8, 0x2 ;  /* 0x0000000813097211 */ /* 0x040fe400078e10ff */
[----:B0-----:R-:W-:-:S03]  /*01e0*/  LEA R5, R19, R16, 0x2 ;  /* 0x0000001013057211 */ /* 0x001fc600078e10ff */
[----:B--2---:R0:W-:Y:S04]  /*01f0*/  STS [R9], R4 ;  /* 0x0000000409007388 */ /* 0x0041e80000000800 */
[----:B---3--:R0:W-:Y:S01]  /*0200*/  STS [R5], R6 ;  /* 0x0000000605007388 */ /* 0x0081e20000000800 */
[----:B------:R-:W-:Y:S06]  /*0210*/  BAR.SYNC.DEFER_BLOCKING 0x0 ;  /* 0x0000000000007b1d */ /* 0x000fec0000010000 */
[----:B------:R-:W-:Y:S05]  /*0220*/  @P0 EXIT ;  /* 0x000000000000094d */ /* 0x000fea0003800000 */
[----:B------:R-:W-:Y:S01]  /*0230*/  UISETP.GE.AND UP0, UPT, UR12, 0x1, UPT ;  /* 0x000000010c00788c */ /* 0x000fe2000bf06270 */
[----:B------:R-:W-:-:S08]  /*0240*/  HFMA2 R21, -RZ, RZ, 0, 0 ;  /* 0x00000000ff157431 */ /* 0x000fd000000001ff */
[----:B------:R-:W-:Y:S05]  /*0250*/  BRA.U !UP0, `(.L_x_0) ;  /* 0x0000000508cc7547 */ /* 0x000fea000b800000 */
[----:B------:R-:W-:Y:S01]  /*0260*/  UISETP.GE.U32.AND UP1, UPT, UR12, 0x10, UPT ;  /* 0x000000100c00788c */ /* 0x000fe2000bf26070 */
[----:B------:R-:W-:Y:S01]  /*0270*/  MOV R17, RZ ;  /* 0x000000ff00117202 */ /* 0x000fe20000000f00 */
[----:B------:R-:W-:Y:S01]  /*0280*/  ULOP3.LUT UR6, UR12, 0xf, URZ, 0xc0, !UPT ;  /* 0x0000000f0c067892 */ /* 0x000fe2000f8ec0ff */
[----:B------:R-:W-:-:S03]  /*0290*/  MOV R21, RZ ;  /* 0x000000ff00157202 */ /* 0x000fc60000000f00 */
[----:B------:R-:W-:-:S03]  /*02a0*/  UISETP.NE.AND UP0, UPT, UR6, URZ, UPT ;  /* 0x000000ff0600728c */ /* 0x000fc6000bf05270 */
[----:B------:R-:W-:Y:S08]  /*02b0*/  BRA.U !UP1, `(.L_x_1) ;  /* 0x0000000109c47547 */ /* 0x000ff0000b800000 */
[----:B------:R-:W-:Y:S01]  /*02c0*/  ULOP3.LUT UR7, UR12, 0x7ffffff0, URZ, 0xc0, !UPT ;  /* 0x7ffffff00c077892 */ /* 0x000fe2000f8ec0ff */
[----:B------:R-:W-:Y:S02]  /*02d0*/  LEA R20, R19, UR4, 0x6 ;  /* 0x0000000413147c11 */ /* 0x000fe4000f8e30ff */
[----:B------:R-:W-:Y:S01]  /*02e0*/  LEA R18, R2, UR5, 0x2 ;  /* 0x0000000502127c11 */ /* 0x000fe2000f8e10ff */
[----:B------:R-:W-:Y:S01]  /*02f0*/  UIADD3 UR8, UPT, UPT, -UR7, URZ, URZ ;  /* 0x000000ff07087290 */ /* 0x000fe2000fffe1ff */
[----:B------:R-:W-:Y:S02]  /*0300*/  MOV R21, RZ ;  /* 0x000000ff00157202 */ /* 0x000fe40000000f00 */
[----:B------:R-:W-:Y:S02]  /*0310*/  IADD3 R20, PT, PT, R20, 0x20, RZ ;  /* 0x0000002014147810 */ /* 0x000fe40007ffe0ff */
[----:B------:R-:W-:Y:S02]  /*0320*/  IADD3 R18, PT, PT, R18, 0x200, RZ ;  /* 0x0000020012127810 */ /* 0x000fe40007ffe0ff */
[----:B------:R-:W-:-:S07]  /*0330*/  MOV R17, UR7 ;  /* 0x0000000700117c02 */ /* 0x000fce0008000f00 */
.L_x_2:
[----:B------:R-:W-:Y:S01]  /*0340*/  LDS R8, [R18+-0x200] ;  /* 0xfffe000012087984 */ /* 0x000fe20000000800 */
[----:B------:R-:W-:-:S03]  /*0350*/  UIADD3 UR8, UPT, UPT, UR8, 0x10, URZ ;  /* 0x0000001008087890 */ /* 0x000fc6000fffe0ff */
[----:B------:R-:W1:Y:S01]  /*0360*/  LDS.128 R12, [R20+-0x20] ;  /* 0xffffe000140c7984 */ /* 0x000e620000000c00 */
[----:B------:R-:W-:-:S03]  /*0370*/  UISETP.NE.AND UP1, UPT, UR8, URZ, UPT ;  /* 0x000000ff0800728c */ /* 0x000fc6000bf25270 */
[----:B0-----:R-:W0:Y:S04]  /*0380*/  LDS R9, [R18+-0x1c0] ;  /* 0xfffe400012097984 */ /* 0x001e280000000800 */
[----:B------:R-:W2:Y:S04]  /*0390*/  LDS R10, [R18+-0x180] ;  /* 0xfffe8000120a7984 */ /* 0x000ea80000000800 */
[----:B------:R-:W3:Y:S04]  /*03a0*/  LDS R24, [R18+-0x140] ;  /* 0xfffec00012187984 */ /* 0x000ee80000000800 */
[----:B------:R-:W-:Y:S04]  /*03b0*/  LDS R25, [R18+-0x100] ;  /* 0xffff000012197984 */ /* 0x000fe80000000800 */
[----:B------:R-:W4:Y:S04]  /*03c0*/  LDS.128 R4, [R20+-0x10] ;  /* 0xfffff00014047984 */ /* 0x000f280000000c00 */
[----:B------:R-:W5:Y:S04]  /*03d0*/  LDS R26, [R18+-0xc0] ;  /* 0xffff4000121a7984 */ /* 0x000f680000000800 */
[----:B------:R-:W5:Y:S04]  /*03e0*/  LDS R23, [R18+-0x80] ;  /* 0xffff800012177984 */ /* 0x000f680000000800 */
[----:B------:R-:W5:Y:S01]  /*03f0*/  LDS R22, [R18+-0x40] ;  /* 0xffffc00012167984 */ /* 0x000f620000000800 */
[----:B-1----:R-:W-:-:S03]  /*0400*/  IMAD R8, R12, R8, R21 ;  /* 0x000000080c087224 */ /* 0x002fc600078e0215 */
[----:B------:R-:W-:Y:S01]  /*0410*/  LDS R21, [R18] ;  /* 0x0000000012157984 */ /* 0x000fe20000000800 */
[----:B0-----:R-:W-:-:S04]  /*0420*/  IMAD R9, R9, R13, R8 ;  /* 0x0000000d09097224 */ /* 0x001fc800078e0208 */
[----:B--2---:R-:W-:Y:S02]  /*0430*/  IMAD R14, R10, R14, R9 ;  /* 0x0000000e0a0e7224 */ /* 0x004fe400078e0209 */
[----:B------:R-:W0:Y:S02]  /*0440*/  LDS.128 R8, [R20] ;  /* 0x0000000014087984 */ /* 0x000e240000000c00 */
[----:B---3--:R-:W-:Y:S02]  /*0450*/  IMAD R14, R24, R15, R14 ;  /* 0x0000000f180e7224 */ /* 0x008fe400078e020e */
[----:B------:R-:W1:Y:S02]  /*0460*/  LDS R24, [R18+0x40] ;  /* 0x0000400012187984 */ /* 0x000e640000000800 */
[----:B----4-:R-:W-:Y:S02]  /*0470*/  IMAD R4, R4, R25, R14 ;  /* 0x0000001904047224 */ /* 0x010fe400078e020e */
[----:B------:R-:W2:Y:S02]  /*0480*/  LDS R25, [R18+0x80] ;  /* 0x0000800012197984 */ /* 0x000ea40000000800 */
[----:B-----5:R-:W-:-:S02]  /*0490*/  IMAD R5, R26, R5, R4 ;  /* 0x000000051a057224 */ /* 0x020fc400078e0204 */
[----:B------:R-:W3:Y:S02]  /*04a0*/  LDS R4, [R18+0xc0] ;  /* 0x0000c00012047984 */ /* 0x000ee40000000800 */
[----:B------:R-:W-:Y:S02]  /*04b0*/  IMAD R23, R23, R6, R5 ;  /* 0x0000000617177224 */ /* 0x000fe400078e0205 */
[----:B------:R-:W-:Y:S02]  /*04c0*/  LDS R5, [R18+0x100] ;  /* 0x0001000012057984 */ /* 0x000fe40000000800 */
[----:B------:R-:W-:Y:S02]  /*04d0*/  IMAD R23, R22, R7, R23 ;  /* 0x0000000716177224 */ /* 0x000fe400078e0217 */
[----:B------:R4:W5:Y:S04]  /*04e0*/  LDS.128 R12, [R20+0x10] ;  /* 0x00001000140c7984 */ /* 0x0009680000000c00 */
[----:B------:R-:W5:Y:S04]  /*04f0*/  LDS R6, [R18+0x140] ;  /* 0x0001400012067984 */ /* 0x000f680000000800 */
[----:B------:R-:W5:Y:S01]  /*0500*/  LDS R7, [R18+0x180] ;  /* 0x0001800012077984 */ /* 0x000f620000000800 */
[----:B----4-:R-:W-:-:S03]  /*0510*/  IADD3 R20, PT, PT, R20, 0x40, RZ ;  /* 0x0000004014147810 */ /* 0x010fc60007ffe0ff */
[----:B------:R4:W5:Y:S01]  /*0520*/  LDS R22, [R18+0x1c0] ;  /* 0x0001c00012167984 */ /* 0x0009620000000800 */
[----:B0-----:R-:W-:-:S04]  /*0530*/  IMAD R8, R8, R21, R23 ;  /* 0x0000001508087224 */ /* 0x001fc800078e0217 */
[----:B-1----:R-:W-:Y:S01]  /*0540*/  IMAD R8, R24, R9, R8 ;  /* 0x0000000918087224 */ /* 0x002fe200078e0208 */
[----:B----4-:R-:W-:-:S03]  /*0550*/  IADD3 R18, PT, PT, R18, 0x400, RZ ;  /* 0x0000040012127810 */ /* 0x010fc60007ffe0ff */
[----:B--2---:R-:W-:-:S04]  /*0560*/  IMAD R8, R25, R10, R8 ;  /* 0x0000000a19087224 */ /* 0x004fc800078e0208 */
[----:B---3--:R-:W-:-:S04]  /*0570*/  IMAD R4, R4, R11, R8 ;  /* 0x0000000b04047224 */ /* 0x008fc800078e0208 */
[----:B-----5:R-:W-:-:S04]  /*0580*/  IMAD R4, R12, R5, R4 ;  /* 0x000000050c047224 */ /* 0x020fc800078e0204 */
[----:B------:R-:W-:-:S04]  /*0590*/  IMAD R4, R6, R13, R4 ;  /* 0x0000000d06047224 */ /* 0x000fc800078e0204 */
[----:B------:R-:W-:-:S04]  /*05a0*/  IMAD R4, R7, R14, R4 ;  /* 0x0000000e07047224 */ /* 0x000fc800078e0204 */
[----:B------:R-:W-:Y:S01]  /*05b0*/  IMAD R21, R22, R15, R4 ;  /* 0x0000000f16157224 */ /* 0x000fe200078e0204 */
[----:B------:R-:W-:Y:S06]  /*05c0*/  BRA.U UP1, `(.L_x_2) ;  /* 0xfffffffd015c7547 */ /* 0x000fec000b83ffff */
.L_x_1:
[----:B------:R-:W-:Y:S05]  /*05d0*/  BRA.U !UP0, `(.L_x_0) ;  /* 0x0000000108ec7547 */ /* 0x000fea000b800000 */
[----:B------:R-:W-:Y:S01]  /*05e0*/  UISETP.GE.U32.AND UP0, UPT, UR6, 0x8, UPT ;  /* 0x000000080600788c */ /* 0x000fe2000bf06070 */
[----:B------:R-:W-:Y:S01]  /*05f0*/  SHF.L.U32 R12, R19, 0x6, RZ ;  /* 0x00000006130c7819 */ /* 0x000fe200000006ff */
[----:B------:R-:W-:Y:S01]  /*0600*/  ULOP3.LUT UR7, UR12, 0x7, URZ, 0xc0, !UPT ;  /* 0x000000070c077892 */ /* 0x000fe2000f8ec0ff */
[----:B------:R-:W-:Y:S02]  /*0610*/  IMAD R16, R2, -0x3c, R16 ;  /* 0xffffffc402107824 */ /* 0x000fe400078e0210 */
[----:B------:R-:W-:Y:S01]  /*0620*/  IADD3 R14, PT, PT, R12, UR4, RZ ;  /* 0x000000040c0e7c10 */ /* 0x000fe2000fffe0ff */
[----:B------:R-:W-:-:S03]  /*0630*/  UISETP.NE.AND UP1, UPT, UR7, URZ, UPT ;  /* 0x000000ff0700728c */ /* 0x000fc6000bf25270 */
[----:B------:R-:W-:Y:S08]  /*0640*/  BRA.U !UP0, `(.L_x_3) ;  /* 0x0000000108547547 */ /* 0x000ff0000b800000 */
[C---:B------:R-:W-:Y:S02]  /*0650*/  LEA R22, R17.reuse, R16, 0x6 ;  /* 0x0000001011167211 */ /* 0x040fe400078e30ff */
[C---:B------:R-:W-:Y:S02]  /*0660*/  LEA R19, R17.reuse, R14, 0x2 ;  /* 0x0000000e11137211 */ /* 0x040fe400078e10ff */
[----:B------:R-:W-:Y:S01]  /*0670*/  IADD3 R17, PT, PT, R17, 0x8, RZ ;  /* 0x0000000811117810 */ /* 0x000fe20007ffe0ff */
[----:B------:R-:W-:Y:S04]  /*0680*/  LDS R23, [R22] ;  /* 0x0000000016177984 */ /* 0x000fe80000000800 */
[----:B0-----:R-:W0:Y:S04]  /*0690*/  LDS.128 R4, [R19] ;  /* 0x0000000013047984 */ /* 0x001e280000000c00 */
[----:B------:R-:W1:Y:S04]  /*06a0*/  LDS R24, [R22+0x40] ;  /* 0x0000400016187984 */ /* 0x000e680000000800 */
[----:B------:R-:W2:Y:S04]  /*06b0*/  LDS R25, [R22+0x80] ;  /* 0x0000800016197984 */ /* 0x000ea80000000800 */
[----:B------:R-:W3:Y:S04]  /*06c0*/  LDS R26, [R22+0xc0] ;  /* 0x0000c000161a7984 */ /* 0x000ee80000000800 */
[----:B------:R-:W-:Y:S04]  /*06d0*/  LDS R13, [R22+0x100] ;  /* 0x00010000160d7984 */ /* 0x000fe80000000800 */
[----:B------:R-:W4:Y:S04]  /*06e0*/  LDS.128 R8, [R19+0x10] ;  /* 0x0000100013087984 */ /* 0x000f280000000c00 */
[----:B------:R-:W5:Y:S04]  /*06f0*/  LDS R18, [R22+0x140] ;  /* 0x0001400016127984 */ /* 0x000f680000000800 */
[----:B------:R-:W5:Y:S04]  /*0700*/  LDS R15, [R22+0x180] ;  /* 0x00018000160f7984 */ /* 0x000f680000000800 */
[----:B------:R-:W5:Y:S01]  /*0710*/  LDS R20, [R22+0x1c0] ;  /* 0x0001c00016147984 */ /* 0x000f620000000800 */
[----:B0-----:R-:W-:-:S04]  /*0720*/  IMAD R4, R4, R23, R21 ;  /* 0x0000001704047224 */ /* 0x001fc800078e0215 */
[----:B-1----:R-:W-:-:S04]  /*0730*/  IMAD R5, R24, R5, R4 ;  /* 0x0000000518057224 */ /* 0x002fc800078e0204 */
[----:B--2---:R-:W-:-:S04]  /*0740*/  IMAD R6, R25, R6, R5 ;  /* 0x0000000619067224 */ /* 0x004fc800078e0205 */
[----:B---3--:R-:W-:-:S04]  /*0750*/  IMAD R6, R26, R7, R6 ;  /* 0x000000071a067224 */ /* 0x008fc800078e0206 */
[----:B----4-:R-:W-:-:S04]  /*0760*/  IMAD R6, R8, R13, R6 ;  /* 0x0000000d08067224 */ /* 0x010fc800078e0206 */
[----:B-----5:R-:W-:-:S04]  /*0770*/  IMAD R6, R18, R9, R6 ;  /* 0x0000000912067224 */ /* 0x020fc800078e0206 */
[----:B------:R-:W-:-:S04]  /*0780*/  IMAD R6, R15, R10, R6 ;  /* 0x0000000a0f067224 */ /* 0x000fc800078e0206 */
[----:B------:R-:W-:-:S07]  /*0790*/  IMAD R21, R20, R11, R6 ;  /* 0x0000000b14157224 */ /* 0x000fce00078e0206 */
.L_x_3:
[----:B------:R-:W-:Y:S05]  /*07a0*/  BRA.U !UP1, `(.L_x_0) ;  /* 0x0000000109787547 */ /* 0x000fea000b800000 */
[----:B------:R-:W-:Y:S02]  /*07b0*/  UISETP.GE.U32.AND UP0, UPT, UR7, 0x4, UPT ;  /* 0x000000040700788c */ /* 0x000fe4000bf06070 */
[----:B------:R-:W-:-:S04]  /*07c0*/  ULOP3.LUT UR6, UR12, 0x3, URZ, 0xc0, !UPT ;  /* 0x000000030c067892 */ /* 0x000fc8000f8ec0ff */
[----:B------:R-:W-:-:S03]  /*07d0*/  UISETP.NE.AND UP1, UPT, UR6, URZ, UPT ;  /* 0x000000ff0600728c */ /* 0x000fc6000bf25270 */
[----:B------:R-:W-:Y:S08]  /*07e0*/  BRA.U !UP0, `(.L_x_4) ;  /* 0x0000000108307547 */ /* 0x000ff0000b800000 */
[C---:B0-----:R-:W-:Y:S02]  /*07f0*/  LEA R4, R17.reuse, R14, 0x2 ;  /* 0x0000000e11047211 */ /* 0x041fe400078e10ff */
[C---:B------:R-:W-:Y:S02]  /*0800*/  LEA R16, R17.reuse, R16, 0x6 ;  /* 0x0000001011107211 */ /* 0x040fe400078e30ff */
[----:B------:R-:W-:Y:S02]  /*0810*/  IADD3 R17, PT, PT, R17, 0x4, RZ ;  /* 0x0000000411117810 */ /* 0x000fe40007ffe0ff */
[----:B------:R-:W-:Y:S04]  /*0820*/  LDS.128 R4, [R4] ;  /* 0x0000000004047984 */ /* 0x000fe80000000c00 */
[----:B------:R-:W0:Y:S04]  /*0830*/  LDS R8, [R16] ;  /* 0x0000000010087984 */ /* 0x000e280000000800 */
[----:B------:R-:W1:Y:S04]  /*0840*/  LDS R9, [R16+0x40] ;  /* 0x0000400010097984 */ /* 0x000e680000000800 */
[----:B------:R-:W2:Y:S04]  /*0850*/  LDS R10, [R16+0x80] ;  /* 0x00008000100a7984 */ /* 0x000ea80000000800 */
[----:B------:R-:W3:Y:S01]  /*0860*/  LDS R11, [R16+0xc0] ;  /* 0x0000c000100b7984 */ /* 0x000ee20000000800 */
[----:B0-----:R-:W-:-:S04]  /*0870*/  IMAD R8, R4, R8, R21 ;  /* 0x0000000804087224 */ /* 0x001fc800078e0215 */
[----:B-1----:R-:W-:-:S04]  /*0880*/  IMAD R5, R9, R5, R8 ;  /* 0x0000000509057224 */ /* 0x002fc800078e0208 */
[----:B--2---:R-:W-:-:S04]  /*0890*/  IMAD R6, R10, R6, R5 ;  /* 0x000000060a067224 */ /* 0x004fc800078e0205 */
[----:B---3--:R-:W-:-:S07]  /*08a0*/  IMAD R21, R11, R7, R6 ;  /* 0x000000070b157224 */ /* 0x008fce00078e0206 */
.L_x_4:
[----:B------:R-:W-:Y:S05]  /*08b0*/  BRA.U !UP1, `(.L_x_0) ;  /* 0x0000000109347547 */ /* 0x000fea000b800000 */
[C---:B------:R-:W-:Y:S01]  /*08c0*/  LEA R2, R17.reuse, R2, 0x4 ;  /* 0x0000000211027211 */ /* 0x040fe200078e20ff */
[----:B------:R-:W-:Y:S01]  /*08d0*/  UIADD3 UR6, UPT, UPT, -UR6, URZ, URZ ;  /* 0x000000ff06067290 */ /* 0x000fe2000fffe1ff */
[----:B------:R-:W-:Y:S02]  /*08e0*/  LEA R12, R17, R12, 0x2 ;  /* 0x0000000c110c7211 */ /* 0x000fe400078e10ff */
[----:B------:R-:W-:Y:S02]  /*08f0*/  LEA R2, R2, UR5, 0x2 ;  /* 0x0000000502027c11 */ /* 0x000fe4000f8e10ff */
[----:B------:R-:W-:-:S07]  /*0900*/  IADD3 R12, PT, PT, R12, UR4, RZ ;  /* 0x000000040c0c7c10 */ /* 0x000fce000fffe0ff */
.L_x_5:
[----:B0-----:R0:W-:Y:S01]  /*0910*/  LDS R4, [R12] ;  /* 0x000000000c047984 */ /* 0x0011e20000000800 */
[----:B------:R-:W-:-:S03]  /*0920*/  UIADD3 UR6, UPT, UPT, UR6, 0x1, URZ ;  /* 0x0000000106067890 */ /* 0x000fc6000fffe0ff */
[----:B------:R1:W2:Y:S01]  /*0930*/  LDS R5, [R2] ;  /* 0x0000000002057984 */ /* 0x0002a20000000800 */
[----:B------:R-:W-:Y:S01]  /*0940*/  UISETP.NE.AND UP0, UPT, UR6, URZ, UPT ;  /* 0x000000ff0600728c */ /* 0x000fe2000bf05270 */
[----:B0-----:R-:W-:Y:S02]  /*0950*/  IADD3 R12, PT, PT, R12, 0x4, RZ ;  /* 0x000000040c0c7810 */ /* 0x001fe40007ffe0ff */
[----:B-1----:R-:W-:Y:S01]  /*0960*/  IADD3 R2, PT, PT, R2, 0x40, RZ ;  /* 0x0000004002027810 */ /* 0x002fe20007ffe0ff */
[----:B--2---:R-:W-:-:S05]  /*0970*/  IMAD R21, R4, R5, R21 ;  /* 0x0000000504157224 */ /* 0x004fca00078e0215 */
[----:B------:R-:W-:Y:S05]  /*0980*/  BRA.U UP0, `(.L_x_5) ;  /* 0xfffffffd00e07547 */ /* 0x000fea000b83ffff */
.L_x_0:
[----:B0-----:R-:W0:Y:S01]  /*0990*/  LDC.64 R4, c[0x0][0x390] ;  /* 0x0000e400ff047b82 */ /* 0x001e220000000a00 */
[----:B------:R-:W-:-:S04]  /*09a0*/  IMAD R3, R3, UR13, R0 ;  /* 0x0000000d03037c24 */ /* 0x000fc8000f8e0200 */
[----:B0-----:R-:W-:-:S05]  /*09b0*/  IMAD.WIDE R2, R3, 0x4, R4 ;  /* 0x0000000403027825 */ /* 0x001fca00078e0204 */
[----:B------:R-:W-:Y:S01]  /*09c0*/  STG.E desc[UR10][R2.64], R21 ;  /* 0x0000001502007986 */ /* 0x000fe2000c10190a */
[----:B------:R-:W-:Y:S05]  /*09d0*/  EXIT ;  /* 0x000000000000794d */ /* 0x000fea0003800000 */
.L_x_6:
[----:B------:R-:W-:-:S00]  /*09e0*/  BRA `(.L_x_6) ;  /* 0xfffffffc00fc7947 */ /* 0x000fc0000383ffff */
[----:B------:R-:W-:-:S00]  /*09f0*/  NOP ;  /* 0x0000000000007918 */ /* 0x000fc00000000000 */
        /* <DEDUP_REMOVED lines=8> */
.L_x_13:


//--------------------- .text._Z6cuMultPiS_S_iii  --------------------------
	.section	.text._Z6cuMultPiS_S_iii,"ax",@progbits
	.align	128
        .global         _Z6cuMultPiS_S_iii
        .type           _Z6cuMultPiS_S_iii,@function
        .size           _Z6cuMultPiS_S_iii,(.L_x_14 - _Z6cuMultPiS_S_iii)
        .other          _Z6cuMultPiS_S_iii,@"STO_CUDA_ENTRY STV_DEFAULT"
_Z6cuMultPiS_S_iii:
.text._Z6cuMultPiS_S_iii:
[----:B------:R-:W-:Y:S01]  /*0000*/  LDC R1, c[0x0][0x37c] ;  /* 0x0000df00ff017b82 */ /* 0x000fe20000000800 */
[----:B------:R-:W0:Y:S01]  /*0010*/  S2R R0, SR_CTAID.Y ;  /* 0x0000000000007919 */ /* 0x000e220000002600 */
[----:B------:R-:W1:Y:S06]  /*0020*/  LDCU UR4, c[0x0][0x360] ;  /* 0x00006c00ff0477ac */ /* 0x000e6c0008000800 */
[----:B------:R-:W2:Y:S01]  /*0030*/  LDC R15, c[0x0][0x39c] ;  /* 0x0000e700ff0f7b82 */ /* 0x000ea20000000800 */
[----:B------:R-:W0:Y:S01]  /*0040*/  S2R R5, SR_TID.Y ;  /* 0x0000000000057919 */ /* 0x000e220000002200 */
[----:B------:R-:W0:Y:S01]  /*0050*/  LDCU UR5, c[0x0][0x364] ;  /* 0x00006c80ff0577ac */ /* 0x000e220008000800 */
[----:B------:R-:W1:Y:S01]  /*0060*/  S2R R14, SR_CTAID.X ;  /* 0x00000000000e7919 */ /* 0x000e620000002500 */
[----:B------:R-:W3:Y:S01]  /*0070*/  LDCU UR8, c[0x0][0x3a0] ;  /* 0x00007400ff0877ac */ /* 0x000ee20008000800 */
[----:B------:R-:W1:Y:S01]  /*0080*/  S2R R3, SR_TID.X ;  /* 0x0000000000037919 */ /* 0x000e620000002100 */
[----:B0-----:R-:W-:-:S05]  /*0090*/  IMAD R0, R0, UR5, R5 ;  /* 0x0000000500007c24 */ /* 0x001fca000f8e0205 */
[----:B---3--:R-:W-:Y:S01]  /*00a0*/  ISETP.GE.AND P0, PT, R0, UR8, PT ;  /* 0x0000000800007c0c */ /* 0x008fe2000bf06270 */
[----:B-1----:R-:W-:-:S05]  /*00b0*/  IMAD R14, R14, UR4, R3 ;  /* 0x000000040e0e7c24 */ /* 0x002fca000f8e0203 */
[----:B--2---:R-:W-:-:S13]  /*00c0*/  ISETP.GE.OR P0, PT, R14, R15, P0 ;  /* 0x0000000f0e00720c */ /* 0x004fda0000706670 */
[----:B------:R-:W-:Y:S05]  /*00d0*/  @P0 EXIT ;  /* 0x000000000000094d */ /* 0x000fea0003800000 */
[----:B------:R-:W0:Y:S01]  /*00e0*/  LDC R16, c[0x0][0x398] ;  /* 0x0000e600ff107b82 */ /* 0x000e220000000800 */
[----:B------:R-:W1:Y:S01]  /*00f0*/  LDCU.64 UR6, c[0x0][0x358] ;  /* 0x00006b00ff0677ac */ /* 0x000e620008000a00 */
[----:B------:R-:W-:Y:S01]  /*0100*/  HFMA2 R25, -RZ, RZ, 0, 0 ;  /* 0x00000000ff197431 */ /* 0x000fe200000001ff */
[----:B0-----:R-:W-:-:S13]  /*0110*/  ISETP.GE.AND P0, PT, R16, 0x1, PT ;  /* 0x000000011000780c */ /* 0x001fda0003f06270 */
[----:B-1----:R-:W-:Y:S05]  /*0120*/  @!P0 BRA `(.L_x_7) ;  /* 0x0000000400b88947 */ /* 0x002fea0003800000 */
[----:B------:R-:W-:Y:S01]  /*0130*/  ISETP.GE.U32.AND P1, PT, R16, 0x8, PT ;  /* 0x000000081000780c */ /* 0x000fe20003f26070 */
[----:B------:R-:W-:Y:S01]  /*0140*/  IMAD R18, R0, UR8, RZ ;  /* 0x0000000800127c24 */ /* 0x000fe2000f8e02ff */
[----:B------:R-:W-:Y:S02]  /*0150*/  LOP3.LUT R26, R16, 0x7, RZ, 0xc0, !PT ;  /* 0x00000007101a7812 */ /* 0x000fe400078ec0ff */
[----:B------:R-:W-:Y:S02]  /*0160*/  MOV R19, RZ ;  /* 0x000000ff00137202 */ /* 0x000fe40000000f00 */
[----:B------:R-:W-:Y:S02]  /*0170*/  ISETP.NE.AND P0, PT, R26, RZ, PT ;  /* 0x000000ff1a00720c */ /* 0x000fe40003f05270 */
[----:B------:R-:W-:-:S05]  /*0180*/  MOV R25, RZ ;  /* 0x000000ff00197202 */ /* 0x000fca0000000f00 */
[----:B------:R-:W-:Y:S06]  /*0190*/  @!P1 BRA `(.L_x_8) ;  /* 0x0000000000c49947 */ /* 0x000fec0003800000 */
[----:B------:R-:W0:Y:S01]  /*01a0*/  LDCU.64 UR4, c[0x0][0x380] ;  /* 0x00007000ff0477ac */ /* 0x000e220008000a00 */
[----:B------:R-:W-:Y:S02]  /*01b0*/  LOP3.LUT R19, R16, 0x7ffffff8, RZ, 0xc0, !PT ;  /* 0x7ffffff810137812 */ /* 0x000fe400078ec0ff */
[----:B------:R-:W-:Y:S02]  /*01c0*/  MOV R25, RZ ;  /* 0x000000ff00197202 */ /* 0x000fe40000000f00 */
[----:B------:R-:W-:Y:S02]  /*01d0*/  MOV R17, R18 ;  /* 0x0000001200117202 */ /* 0x000fe40000000f00 */
[----:B------:R-:W-:Y:S02]  /*01e0*/  MOV R22, R14 ;  /* 0x0000000e00167202 */ /* 0x000fe40000000f00 */
[----:B------:R-:W-:Y:S01]  /*01f0*/  IADD3 R20, PT, PT, -R19, RZ, RZ ;  /* 0x000000ff13147210 */ /* 0x000fe20007ffe1ff */
[----:B0-----:R-:W-:-:S04]  /*0200*/  UIADD3 UR4, UP0, UPT, UR4, 0x10, URZ ;  /* 0x0000001004047890 */ /* 0x001fc8000ff1e0ff */
[----:B------:R-:W-:-:S12]  /*0210*/  UIADD3.X UR5, UPT, UPT, URZ, UR5, URZ, UP0, !UPT ;  /* 0x00000005ff057290 */ /* 0x000fd800087fe4ff */
.L_x_9:
[----:B------:R-:W0:Y:S01]  /*0220*/  LDC.64 R12, c[0x0][0x388] ;  /* 0x0000e200ff0c7b82 */ /* 0x000e220000000a00 */
[----:B------:R-:W-:Y:S02]  /*0230*/  MOV R2, UR4 ;  /* 0x0000000400027c02 */ /* 0x000fe40008000f00 */
[----:B------:R-:W-:-:S03]  /*0240*/  MOV R3, UR5 ;  /* 0x0000000500037c02 */ /* 0x000fc60008000f00 */
[----:B------:R-:W-:-:S05]  /*0250*/  IMAD.WIDE R2, R17, 0x4, R2 ;  /* 0x0000000411027825 */ /* 0x000fca00078e0202 */
[----:B------:R-:W2:Y:S04]  /*0260*/  LDG.E R21, desc[UR6][R2.64+-0x10] ;  /* 0xfffff00602157981 */ /* 0x000ea8000c1e1900 */
[----:B------:R-:W3:Y:S04]  /*0270*/  LDG.E R23, desc[UR6][R2.64+-0xc] ;  /* 0xfffff40602177981 */ /* 0x000ee8000c1e1900 */
[----:B------:R-:W4:Y:S01]  /*0280*/  LDG.E R28, desc[UR6][R2.64+-0x8] ;  /* 0xfffff806021c7981 */ /* 0x000f22000c1e1900 */
[----:B0-----:R-:W-:-:S05]  /*0290*/  IMAD.WIDE R12, R22, 0x4, R12 ;  /* 0x00000004160c7825 */ /* 0x001fca00078e020c */
[----:B------:R0:W2:Y:S01]  /*02a0*/  LDG.E R24, desc[UR6][R12.64] ;  /* 0x000000060c187981 */ /* 0x0000a2000c1e1900 */
[----:B------:R-:W-:-:S04]  /*02b0*/  IMAD.WIDE R10, R15, 0x4, R12 ;  /* 0x000000040f0a7825 */ /* 0x000fc800078e020c */
[C---:B------:R-:W-:Y:S02]  /*02c0*/  IMAD.WIDE R4, R15.reuse, 0x4, R10 ;  /* 0x000000040f047825 */ /* 0x040fe400078e020a */
[----:B------:R-:W3:Y:S02]  /*02d0*/  LDG.E R10, desc[UR6][R10.64] ;  /* 0x000000060a0a7981 */ /* 0x000ee4000c1e1900 */
[C---:B------:R-:W-:Y:S02]  /*02e0*/  IMAD.WIDE R6, R15.reuse, 0x4, R4 ;  /* 0x000000040f067825 */ /* 0x040fe400078e0204 */
[----:B------:R1:W4:Y:S02]  /*02f0*/  LDG.E R27, desc[UR6][R4.64] ;  /* 0x00000006041b7981 */ /* 0x000324000c1e1900 */
[C---:B------:R-:W-:Y:S02]  /*0300*/  IMAD.WIDE R8, R15.reuse, 0x4, R6 ;  /* 0x000000040f087825 */ /* 0x040fe400078e0206 */
[----:B------:R-:W5:Y:S02]  /*0310*/  LDG.E R6, desc[UR6][R6.64] ;  /* 0x0000000606067981 */ /* 0x000f64000c1e1900 */
[----:B0-----:R-:W-:-:S02]  /*0320*/  IMAD.WIDE R12, R15, 0x4, R8 ;  /* 0x000000040f0c7825 */ /* 0x001fc400078e0208 */
[----:B------:R-:W5:Y:S04]  /*0330*/  LDG.E R29, desc[UR6][R8.64] ;  /* 0x00000006081d7981 */ /* 0x000f68000c1e1900 */
[----:B------:R-:W5:Y:S04]  /*0340*/  LDG.E R11, desc[UR6][R12.64] ;  /* 0x000000060c0b7981 */ /* 0x000f68000c1e1900 */
[----:B------:R-:W5:Y:S04]  /*0350*/  LDG.E R7, desc[UR6][R2.64+-0x4] ;  /* 0xfffffc0602077981 */ /* 0x000f68000c1e1900 */
[----:B------:R-:W5:Y:S04]  /*0360*/  LDG.E R8, desc[UR6][R2.64] ;  /* 0x0000000602087981 */ /* 0x000f68000c1e1900 */
[----:B------:R-:W5:Y:S01]  /*0370*/  LDG.E R9, desc[UR6][R2.64+0x8] ;  /* 0x0000080602097981 */ /* 0x000f62000c1e1900 */
[----:B--2---:R-:W-:-:S02]  /*0380*/  IMAD R21, R21, R24, R25 ;  /* 0x0000001815157224 */ /* 0x004fc400078e0219 */
[C---:B------:R-:W-:Y:S02]  /*0390*/  IMAD.WIDE R24, R15.reuse, 0x4, R12 ;  /* 0x000000040f187825 */ /* 0x040fe400078e020c */
[----:B------:R-:W2:Y:S02]  /*03a0*/  LDG.E R12, desc[UR6][R2.64+0x4] ;  /* 0x00000406020c7981 */ /* 0x000ea4000c1e1900 */
[----:B-1----:R-:W-:Y:S02]  /*03b0*/  IMAD.WIDE R4, R15, 0x4, R24 ;  /* 0x000000040f047825 */ /* 0x002fe400078e0218 */
[----:B------:R0:W2:Y:S04]  /*03c0*/  LDG.E R13, desc[UR6][R2.64+0xc] ;  /* 0x00000c06020d7981 */ /* 0x0000a8000c1e1900 */
[----:B------:R-:W2:Y:S04]  /*03d0*/  LDG.E R4, desc[UR6][R4.64] ;  /* 0x0000000604047981 */ /* 0x000ea8000c1e1900 */
[----:B------:R-:W0:Y:S01]  /*03e0*/  LDG.E R2, desc[UR6][R24.64] ;  /* 0x0000000618027981 */ /* 0x000e22000c1e1900 */
[----:B---3--:R-:W-:Y:S01]  /*03f0*/  IMAD R10, R23, R10, R21 ;  /* 0x0000000a170a7224 */ /* 0x008fe200078e0215 */
[----:B------:R-:W-:-:S03]  /*0400*/  IADD3 R20, PT, PT, R20, 0x8, RZ ;  /* 0x0000000814147810 */ /* 0x000fc60007ffe0ff */
[----:B----4-:R-:W-:Y:S01]  /*0410*/  IMAD R10, R28, R27, R10 ;  /* 0x0000001b1c0a7224 */ /* 0x010fe200078e020a */
[----:B------:R-:W-:-:S03]  /*0420*/  ISETP.NE.AND P1, PT, R20, RZ, PT ;  /* 0x000000ff1400720c */ /* 0x000fc60003f25270 */
[----:B-----5:R-:W-:-:S04]  /*0430*/  IMAD R6, R7, R6, R10 ;  /* 0x0000000607067224 */ /* 0x020fc800078e020a */
[----:B------:R-:W-:Y:S01]  /*0440*/  IMAD R6, R8, R29, R6 ;  /* 0x0000001d08067224 */ /* 0x000fe200078e0206 */
[----:B------:R-:W-:Y:S02]  /*0450*/  LEA R22, R15, R22, 0x3 ;  /* 0x000000160f167211 */ /* 0x000fe400078e18ff */
[----:B------:R-:W-:Y:S01]  /*0460*/  IADD3 R17, PT, PT, R17, 0x8, RZ ;  /* 0x0000000811117810 */ /* 0x000fe20007ffe0ff */
[----:B--2---:R-:W-:-:S04]  /*0470*/  IMAD R6, R12, R11, R6 ;  /* 0x0000000b0c067224 */ /* 0x004fc800078e0206 */
[----:B0-----:R-:W-:-:S04]  /*0480*/  IMAD R2, R9, R2, R6 ;  /* 0x0000000209027224 */ /* 0x001fc800078e0206 */
[----:B------:R-:W-:Y:S01]  /*0490*/  IMAD R25, R13, R4, R2 ;  /* 0x000000040d197224 */ /* 0x000fe200078e0202 */
[----:B------:R-:W-:Y:S06]  /*04a0*/  @P1 BRA `(.L_x_9) ;  /* 0xfffffffc005c1947 */ /* 0x000fec000383ffff */
.L_x_8:
[----:B------:R-:W-:Y:S05]  /*04b0*/  @!P0 BRA `(.L_x_7) ;  /* 0x0000000000d48947 */ /* 0x000fea0003800000 */
[----:B------:R-:W-:Y:S02]  /*04c0*/  ISETP.GE.U32.AND P0, PT, R26, 0x4, PT ;  /* 0x000000041a00780c */ /* 0x000fe40003f06070 */
[----:B------:R-:W-:-:S04]  /*04d0*/  LOP3.LUT R13, R16, 0x3, RZ, 0xc0, !PT ;  /* 0x00000003100d7812 */ /* 0x000fc800078ec0ff */
[----:B------:R-:W-:-:S07]  /*04e0*/  ISETP.NE.AND P1, PT, R13, RZ, PT ;  /* 0x000000ff0d00720c */ /* 0x000fce0003f25270 */
[----:B------:R-:W-:Y:S06]  /*04f0*/  @!P0 BRA `(.L_x_10) ;  /* 0x0000000000588947 */ /* 0x000fec0003800000 */
[----:B------:R-:W0:Y:S01]  /*0500*/  LDC.64 R8, c[0x0][0x388] ;  /* 0x0000e200ff087b82 */ /* 0x000e220000000a00 */
[----:B------:R-:W-:Y:S01]  /*0510*/  IMAD R7, R19, R15, R14 ;  /* 0x0000000f13077224 */ /* 0x000fe200078e020e */
[----:B------:R-:W-:-:S06]  /*0520*/  IADD3 R5, PT, PT, R18, R19, RZ ;  /* 0x0000001312057210 */ /* 0x000fcc0007ffe0ff */
[----:B------:R-:W1:Y:S01]  /*0530*/  LDC.64 R2, c[0x0][0x380] ;  /* 0x0000e000ff027b82 */ /* 0x000e620000000a00 */
[----:B0-----:R-:W-:-:S04]  /*0540*/  IMAD.WIDE R8, R7, 0x4, R8 ;  /* 0x0000000407087825 */ /* 0x001fc800078e0208 */
[----:B------:R-:W-:Y:S02]  /*0550*/  IMAD.WIDE R10, R15, 0x4, R8 ;  /* 0x000000040f0a7825 */ /* 0x000fe400078e0208 */
[----:B------:R-:W2:Y:S02]  /*0560*/  LDG.E R8, desc[UR6][R8.64] ;  /* 0x0000000608087981 */ /* 0x000ea4000c1e1900 */
[----:B-1----:R-:W-:-:S04]  /*0570*/  IMAD.WIDE R2, R5, 0x4, R2 ;  /* 0x0000000405027825 */ /* 0x002fc800078e0202 */
[C---:B------:R-:W-:Y:S01]  /*0580*/  IMAD.WIDE R4, R15.reuse, 0x4, R10 ;  /* 0x000000040f047825 */ /* 0x040fe200078e020a */
[----:B------:R-:W2:Y:S04]  /*0590*/  LDG.E R12, desc[UR6][R2.64] ;  /* 0x00000006020c7981 */ /* 0x000ea8000c1e1900 */
[----:B------:R-:W3:Y:S01]  /*05a0*/  LDG.E R10, desc[UR6][R10.64] ;  /* 0x000000060a0a7981 */ /* 0x000ee2000c1e1900 */
[----:B------:R-:W-:-:S03]  /*05b0*/  IMAD.WIDE R6, R15, 0x4, R4 ;  /* 0x000000040f067825 */ /* 0x000fc600078e0204 */
[----:B------:R-:W3:Y:S04]  /*05c0*/  LDG.E R17, desc[UR6][R2.64+0x4] ;  /* 0x0000040602117981 */ /* 0x000ee8000c1e1900 */
[----:B------:R-:W4:Y:S04]  /*05d0*/  LDG.E R20, desc[UR6][R4.64] ;  /* 0x0000000604147981 */ /* 0x000f28000c1e1900 */
[----:B------:R-:W4:Y:S04]  /*05e0*/  LDG.E R21, desc[UR6][R2.64+0x8] ;  /* 0x0000080602157981 */ /* 0x000f28000c1e1900 */
[----:B------:R-:W5:Y:S04]  /*05f0*/  LDG.E R23, desc[UR6][R2.64+0xc] ;  /* 0x00000c0602177981 */ /* 0x000f68000c1e1900 */
[----:B------:R-:W5:Y:S01]  /*0600*/  LDG.E R6, desc[UR6][R6.64] ;  /* 0x0000000606067981 */ /* 0x000f62000c1e1900 */
[----:B------:R-:W-:Y:S01]  /*0610*/  IADD3 R19, PT, PT, R19, 0x4, RZ ;  /* 0x0000000413137810 */ /* 0x000fe20007ffe0ff */
[----:B--2---:R-:W-:-:S04]  /*0620*/  IMAD R12, R12, R8, R25 ;  /* 0x000000080c0c7224 */ /* 0x004fc800078e0219 */
[----:B---3--:R-:W-:-:S04]  /*0630*/  IMAD R12, R17, R10, R12 ;  /* 0x0000000a110c7224 */ /* 0x008fc800078e020c */
[----:B----4-:R-:W-:-:S04]  /*0640*/  IMAD R12, R21, R20, R12 ;  /* 0x00000014150c7224 */ /* 0x010fc800078e020c */
[----:B-----5:R-:W-:-:S07]  /*0650*/  IMAD R25, R23, R6, R12 ;  /* 0x0000000617197224 */ /* 0x020fce00078e020c */
.L_x_10:
[----:B------:R-:W-:Y:S05]  /*0660*/  @!P1 BRA `(.L_x_7) ;  /* 0x0000000000689947 */ /* 0x000fea0003800000 */
[----:B------:R-:W0:Y:S01]  /*0670*/  LDC.64 R8, c[0x0][0x388] ;  /* 0x0000e200ff087b82 */ /* 0x000e220000000a00 */
[----:B------:R-:W-:Y:S02]  /*0680*/  ISETP.NE.AND P0, PT, R13, 0x1, PT ;  /* 0x000000010d00780c */ /* 0x000fe40003f05270 */
[----:B------:R-:W-:-:S04]  /*0690*/  LOP3.LUT R16, R16, 0x1, RZ, 0xc0, !PT ;  /* 0x0000000110107812 */ /* 0x000fc800078ec0ff */
[----:B------:R-:W-:Y:S01]  /*06a0*/  ISETP.NE.U32.AND P1, PT, R16, 0x1, PT ;  /* 0x000000011000780c */ /* 0x000fe20003f25070 */
[----:B------:R-:W1:Y:S06]  /*06b0*/  LDC.64 R6, c[0x0][0x380] ;  /* 0x0000e000ff067b82 */ /* 0x000e6c0000000a00 */
[C---:B------:R-:W-:Y:S01]  /*06c0*/  @P0 IMAD R13, R19.reuse, R15, R14 ;  /* 0x0000000f130d0224 */ /* 0x040fe200078e020e */
[----:B------:R-:W-:Y:S01]  /*06d0*/  @P0 IADD3 R11, PT, PT, R18, R19, RZ ;  /* 0x00000013120b0210 */ /* 0x000fe20007ffe0ff */
[----:B------:R-:W2:Y:S01]  /*06e0*/  LDC.64 R4, c[0x0][0x380] ;  /* 0x0000e000ff047b82 */ /* 0x000ea20000000a00 */
[----:B------:R-:W-:-:S07]  /*06f0*/  @P0 IADD3 R19, PT, PT, R19, 0x2, RZ ;  /* 0x0000000213130810 */ /* 0x000fce0007ffe0ff */
[----:B------:R-:W3:Y:S01]  /*0700*/  LDC.64 R2, c[0x0][0x388] ;  /* 0x0000e200ff027b82 */ /* 0x000ee20000000a00 */
[----:B0-----:R-:W-:Y:S01]  /*0710*/  @P0 IMAD.WIDE R8, R13, 0x4, R8 ;  /* 0x000000040d080825 */ /* 0x001fe200078e0208 */
[----:B------:R-:W-:-:S03]  /*0720*/  @!P1 IADD3 R13, PT, PT, R18, R19, RZ ;  /* 0x00000013120d9210 */ /* 0x000fc60007ffe0ff */
[----:B------:R-:W-:Y:S01]  /*0730*/  @!P1 IMAD R19, R19, R15, R14 ;  /* 0x0000000f13139224 */ /* 0x000fe200078e020e */
[----:B------:R-:W4:Y:S01]  /*0740*/  @P0 LDG.E R16, desc[UR6][R8.64] ;  /* 0x0000000608100981 */ /* 0x000f22000c1e1900 */
[----:B-1----:R-:W-:-:S04]  /*0750*/  @P0 IMAD.WIDE R6, R11, 0x4, R6 ;  /* 0x000000040b060825 */ /* 0x002fc800078e0206 */
[----:B------:R-:W-:Y:S01]  /*0760*/  @P0 IMAD.WIDE R10, R15, 0x4, R8 ;  /* 0x000000040f0a0825 */ /* 0x000fe200078e0208 */
[----:B------:R-:W4:Y:S03]  /*0770*/  @P0 LDG.E R12, desc[UR6][R6.64] ;  /* 0x00000006060c0981 */ /* 0x000f26000c1e1900 */
[----:B--2---:R-:W-:Y:S01]  /*0780*/  @!P1 IMAD.WIDE R4, R13, 0x4, R4 ;  /* 0x000000040d049825 */ /* 0x004fe200078e0204 */
[----:B------:R-:W2:Y:S04]  /*0790*/  @P0 LDG.E R17, desc[UR6][R6.64+0x4] ;  /* 0x0000040606110981 */ /* 0x000ea8000c1e1900 */
[----:B------:R-:W2:Y:S01]  /*07a0*/  @P0 LDG.E R10, desc[UR6][R10.64] ;  /* 0x000000060a0a0981 */ /* 0x000ea2000c1e1900 */
[----:B---3--:R-:W-:-:S03]  /*07b0*/  @!P1 IMAD.WIDE R2, R19, 0x4, R2 ;  /* 0x0000000413029825 */ /* 0x008fc600078e0202 */
[----:B------:R-:W3:Y:S04]  /*07c0*/  @!P1 LDG.E R4, desc[UR6][R4.64] ;  /* 0x0000000604049981 */ /* 0x000ee8000c1e1900 */
[----:B------:R-:W3:Y:S01]  /*07d0*/  @!P1 LDG.E R2, desc[UR6][R2.64] ;  /* 0x0000000602029981 */ /* 0x000ee2000c1e1900 */
[----:B----4-:R-:W-:-:S04]  /*07e0*/  @P0 IMAD R12, R12, R16, R25 ;  /* 0x000000100c0c0224 */ /* 0x010fc800078e0219 */
[----:B--2---:R-:W-:-:S04]  /*07f0*/  @P0 IMAD R25, R17, R10, R12 ;  /* 0x0000000a11190224 */ /* 0x004fc800078e020c */
[----:B---3--:R-:W-:-:S07]  /*0800*/  @!P1 IMAD R25, R4, R2, R25 ;  /* 0x0000000204199224 */ /* 0x008fce00078e0219 */
.L_x_7:
[----:B------:R-:W0:Y:S01]  /*0810*/  LDC.64 R2, c[0x0][0x390] ;  /* 0x0000e400ff027b82 */ /* 0x000e220000000a00 */
[----:B------:R-:W-:-:S04]  /*0820*/  IMAD R15, R0, R15, R14 ;  /* 0x0000000f000f7224 */ /* 0x000fc800078e020e */
[----:B0-----:R-:W-:-:S05]  /*0830*/  IMAD.WIDE R2, R15, 0x4, R2 ;  /* 0x000000040f027825 */ /* 0x001fca00078e0202 */
[----:B------:R-:W-:Y:S01]  /*0840*/  STG.E desc[UR6][R2.64], R25 ;  /* 0x0000001902007986 */ /* 0x000fe2000c101906 */
[----:B------:R-:W-:Y:S05]  /*0850*/  EXIT ;  /* 0x000000000000794d */ /* 0x000fea0003800000 */
.L_x_11:
        /* <DEDUP_REMOVED lines=10> */
.L_x_14:


//--------------------- .text._Z5cuAddPiS_S_i     --------------------------
	.section	.text._Z5cuAddPiS_S_i,"ax",@progbits
	.align	128
        .global         _Z5cuAddPiS_S_i
        .type           _Z5cuAddPiS_S_i,@function
        .size           _Z5cuAddPiS_S_i,(.L_x_15 - _Z5cuAddPiS_S_i)
        .other          _Z5cuAddPiS_S_i,@"STO_CUDA_ENTRY STV_DEFAULT"
_Z5cuAddPiS_S_i:
.text._Z5cuAddPiS_S_i:
[----:B------:R-:W-:Y:S01]  /*0000*/  LDC R1, c[0x0][0x37c] ;  /* 0x0000df00ff017b82 */ /* 0x000fe20000000800 */
[----:B------:R-:W0:Y:S01]  /*0010*/  S2R R9, SR_CTAID.X ;  /* 0x0000000000097919 */ /* 0x000e220000002500 */
[----:B------:R-:W0:Y:S01]  /*0020*/  LDCU UR4, c[0x0][0x360] ;  /* 0x00006c00ff0477ac */ /* 0x000e220008000800 */
[----:B------:R-:W0:Y:S01]  /*0030*/  S2R R0, SR_TID.X ;  /* 0x0000000000007919 */ /* 0x000e220000002100 */
[----:B------:R-:W1:Y:S01]  /*0040*/  LDCU UR5, c[0x0][0x398] ;  /* 0x00007300ff0577ac */ /* 0x000e620008000800 */
[----:B0-----:R-:W-:-:S05]  /*0050*/  IMAD R9, R9, UR4, R0 ;  /* 0x0000000409097c24 */ /* 0x001fca000f8e0200 */
[----:B-1----:R-:W-:-:S13]  /*0060*/  ISETP.GE.AND P0, PT, R9, UR5, PT ;  /* 0x0000000509007c0c */ /* 0x002fda000bf06270 */
[----:B------:R-:W-:Y:S05]  /*0070*/  @P0 EXIT ;  /* 0x000000000000094d */ /* 0x000fea0003800000 */
[----:B------:R-:W0:Y:S01]  /*0080*/  LDC.64 R2, c[0x0][0x380] ;  /* 0x0000e000ff027b82 */ /* 0x000e220000000a00 */
[----:B------:R-:W1:Y:S07]  /*0090*/  LDCU.64 UR4, c[0x0][0x358] ;  /* 0x00006b00ff0477ac */ /* 0x000e6e0008000a00 */
[----:B------:R-:W2:Y:S08]  /*00a0*/  LDC.64 R4, c[0x0][0x388] ;  /* 0x0000e200ff047b82 */ /* 0x000eb00000000a00 */
[----:B------:R-:W3:Y:S01]  /*00b0*/  LDC.64 R6, c[0x0][0x390] ;  /* 0x0000e400ff067b82 */ /* 0x000ee20000000a00 */
[----:B0-----:R-:W-:-:S06]  /*00c0*/  IMAD.WIDE R2, R9, 0x4, R2 ;  /* 0x0000000409027825 */ /* 0x001fcc00078e0202 */
[----:B-1----:R-:W4:Y:S01]  /*00d0*/  LDG.E R2, desc[UR4][R2.64] ;  /* 0x0000000402027981 */ /* 0x002f22000c1e1900 */
[----:B--2---:R-:W-:-:S06]  /*00e0*/  IMAD.WIDE R4, R9, 0x4, R4 ;  /* 0x0000000409047825 */ /* 0x004fcc00078e0204 */
[----:B------:R-:W4:Y:S01]  /*00f0*/  LDG.E R5, desc[UR4][R4.64] ;  /* 0x0000000404057981 */ /* 0x000f22000c1e1900 */
[----:B---3--:R-:W-:Y:S01]  /*0100*/  IMAD.WIDE R6, R9, 0x4, R6 ;  /* 0x0000000409067825 */ /* 0x008fe200078e0206 */
[----:B----4-:R-:W-:-:S05]  /*0110*/  IADD3 R9, PT, PT, R2, R5, RZ ;  /* 0x0000000502097210 */ /* 0x010fca0007ffe0ff */
[----:B------:R-:W-:Y:S01]  /*0120*/  STG.E desc[UR4][R6.64], R9 ;  /* 0x0000000906007986 */ /* 0x000fe2000c101904 */
[----:B------:R-:W-:Y:S05]  /*0130*/  EXIT ;  /* 0x000000000000794d */ /* 0x000fea0003800000 */
.L_x_12:
        /* <DEDUP_REMOVED lines=12> */
.L_x_15:


//--------------------- .nv.shared._Z10cuMultOptiPiS_S_iii --------------------------
	.section	.nv.shared._Z10cuMultOptiPiS_S_iii,"aw",@nobits
	.sectionflags	@""
	.align	4
.nv.shared._Z10cuMultOptiPiS_S_iii:
	.zero		3072


//--------------------- .nv.shared.reserved.0     --------------------------
	.section	.nv.shared.reserved.0,"aw",@nobits
	.weak		__nv_reservedSMEM_offset_0_alias
	.size		__nv_reservedSMEM_offset_0_alias, 0, 64
	.other		__nv_reservedSMEM_offset_0_alias,@"STO_CUDA_RESERVED_SHARED STV_DEFAULT"
__nv_reservedSMEM_offset_0_alias:
	.zero		0
	.zero		64


//--------------------- .nv.constant0._Z10cuMultOptiPiS_S_iii --------------------------
	.section	.nv.constant0._Z10cuMultOptiPiS_S_iii,"a",@progbits
	.sectionflags	@""
	.align	4
.nv.constant0._Z10cuMultOptiPiS_S_iii:
	.zero		932


//--------------------- .nv.constant0._Z6cuMultPiS_S_iii --------------------------
	.section	.nv.constant0._Z6cuMultPiS_S_iii,"a",@progbits
	.sectionflags	@""
	.align	4
.nv.constant0._Z6cuMultPiS_S_iii:
	.zero		932


//--------------------- .nv.constant0._Z5cuAddPiS_S_i --------------------------
	.section	.nv.constant0._Z5cuAddPiS_S_i,"a",@progbits
	.sectionflags	@""
	.align	4
.nv.constant0._Z5cuAddPiS_S_i:
	.zero		924


//--------------------- SYMBOLS --------------------------

	.type		.nv.reservedSmem.offset0,@object
	.size		.nv.reservedSmem.offset0,0x4
	.type		.nv.reservedSmem.cap,@object
	.size		.nv.reservedSmem.cap,0x4
